//
// Generated by NVIDIA NVVM Compiler
//
// Compiler Build ID: CL-36424714
// Cuda compilation tools, release 13.0, V13.0.88
// Based on NVVM 20.0.0
//

.version 9.0
.target sm_100
.address_size 64

	// .globl	_Z26flash_attn_tma_microkernelPKfS0_S0_Pfii
// _ZZ26flash_attn_tma_microkernelPKfS0_S0_PfiiE12shared_state has been demoted
// _ZZ26flash_attn_tma_microkernelPKfS0_S0_PfiiE10score_smem has been demoted
.extern .shared .align 16 .b8 smem[];

.visible .entry _Z26flash_attn_tma_microkernelPKfS0_S0_Pfii(
	.param .u64 .ptr .align 1 _Z26flash_attn_tma_microkernelPKfS0_S0_Pfii_param_0,
	.param .u64 .ptr .align 1 _Z26flash_attn_tma_microkernelPKfS0_S0_Pfii_param_1,
	.param .u64 .ptr .align 1 _Z26flash_attn_tma_microkernelPKfS0_S0_Pfii_param_2,
	.param .u64 .ptr .align 1 _Z26flash_attn_tma_microkernelPKfS0_S0_Pfii_param_3,
	.param .u32 _Z26flash_attn_tma_microkernelPKfS0_S0_Pfii_param_4,
	.param .u32 _Z26flash_attn_tma_microkernelPKfS0_S0_Pfii_param_5
)
{
	.local .align 16 .b8 	__local_depot0[544];
	.reg .b64 	%SP;
	.reg .b64 	%SPL;
	.reg .pred 	%p<80>;
	.reg .b16 	%rs<30>;
	.reg .b32 	%r<422>;
	.reg .b32 	%f<29>;
	.reg .b64 	%rd<208>;
	// demoted variable
	.shared .align 8 .b8 _ZZ26flash_attn_tma_microkernelPKfS0_S0_PfiiE12shared_state[40];
	// demoted variable
	.shared .align 4 .b8 _ZZ26flash_attn_tma_microkernelPKfS0_S0_PfiiE10score_smem[512];
	mov.u64 	%SPL, __local_depot0;
	ld.param.u64 	%rd45, [_Z26flash_attn_tma_microkernelPKfS0_S0_Pfii_param_0];
	ld.param.u64 	%rd47, [_Z26flash_attn_tma_microkernelPKfS0_S0_Pfii_param_1];
	ld.param.u64 	%rd48, [_Z26flash_attn_tma_microkernelPKfS0_S0_Pfii_param_2];
	ld.param.u32 	%r99, [_Z26flash_attn_tma_microkernelPKfS0_S0_Pfii_param_4];
	ld.param.u32 	%r100, [_Z26flash_attn_tma_microkernelPKfS0_S0_Pfii_param_5];
	cvta.to.global.u64 	%rd1, %rd47;
	cvta.to.global.u64 	%rd2, %rd48;
	add.u64 	%rd3, %SPL, 0;
	add.u64 	%rd4, %SPL, 16;
	add.u64 	%rd5, %SPL, 32;
	add.u64 	%rd6, %SPL, 288;
	mov.u32 	%r1, %ctaid.x;
	setp.ge.s32 	%p1, %r1, %r99;
	@%p1 bra 	$L__BB0_53;
	mul.lo.s32 	%r2, %r100, 40;
	mul.wide.s32 	%rd53, %r2, 4;
	mov.u32 	%r101, smem;
	cvt.u64.u32 	%rd54, %r101;
	cvta.shared.u64 	%rd55, %rd54;
	add.s64 	%rd56, %rd55, %rd53;
	add.s64 	%rd57, %rd56, %rd53;
	st.local.v2.u64 	[%rd3], {%rd55, %rd57};
	add.s64 	%rd58, %rd57, %rd53;
	st.local.v2.u64 	[%rd4], {%rd56, %rd58};
	mov.u32 	%r3, %ntid.x;
	mov.u32 	%r102, %ntid.y;
	mul.lo.s32 	%r4, %r3, %r102;
	mov.u32 	%r421, %tid.x;
	mov.u32 	%r103, %tid.y;
	mov.u32 	%r104, %tid.z;
	mad.lo.s32 	%r105, %r104, %r102, %r103;
	mul.lo.s32 	%r106, %r105, %r3;
	or.b32  	%r107, %r106, %r421;
	setp.ne.s32 	%p2, %r107, 0;
	@%p2 bra 	$L__BB0_3;
	mov.u32 	%r117, %ntid.z;
	mul.lo.s32 	%r116, %r4, %r117;
	mov.u32 	%r110, _ZZ26flash_attn_tma_microkernelPKfS0_S0_PfiiE12shared_state;
	add.s32 	%r108, %r110, 8;
	// begin inline asm
	mbarrier.init.shared.b64 [%r108], %r116;
	// end inline asm
	// begin inline asm
	mbarrier.init.shared.b64 [%r110], %r116;
	// end inline asm
	add.s32 	%r112, %r110, 24;
	// begin inline asm
	mbarrier.init.shared.b64 [%r112], %r116;
	// end inline asm
	add.s32 	%r114, %r110, 16;
	// begin inline asm
	mbarrier.init.shared.b64 [%r114], %r116;
	// end inline asm
	cvt.u64.u32 	%rd60, %r110;
	cvta.shared.u64 	%rd61, %rd60;
	add.s64 	%rd59, %rd61, 32;
	// begin inline asm
	st.relaxed.cta.b32 [%rd59],%r116;
	// end inline asm
$L__BB0_3:
	barrier.sync 	0;
	setp.ge.s32 	%p3, %r421, %r100;
	@%p3 bra 	$L__BB0_6;
	mul.lo.s32 	%r6, %r100, %r1;
	cvta.to.global.u64 	%rd7, %rd45;
	mov.u32 	%r388, %r421;
$L__BB0_5:
	add.s32 	%r118, %r388, %r6;
	mul.wide.s32 	%rd62, %r118, 4;
	add.s64 	%rd63, %rd7, %rd62;
	ld.global.nc.f32 	%f5, [%rd63];
	mul.wide.s32 	%rd64, %r388, 4;
	add.s64 	%rd65, %rd5, %rd64;
	st.local.f32 	[%rd65], %f5;
	add.s32 	%r388, %r388, %r3;
	setp.lt.s32 	%p4, %r388, %r100;
	@%p4 bra 	$L__BB0_5;
$L__BB0_6:
	bar.sync 	0;
	setp.lt.s32 	%p5, %r100, 1;
	@%p5 bra 	$L__BB0_19;
	and.b32  	%r9, %r100, 15;
	setp.lt.u32 	%p6, %r100, 16;
	mov.b32 	%r391, 0;
	@%p6 bra 	$L__BB0_10;
	and.b32  	%r391, %r100, 2147483632;
	mov.b32 	%r389, 0;
$L__BB0_9:
	.pragma "nounroll";
	mul.wide.u32 	%rd66, %r389, 4;
	add.s64 	%rd67, %rd6, %rd66;
	mov.f32 	%f6, 0f00000000;
	st.local.v4.f32 	[%rd67], {%f6, %f6, %f6, %f6};
	st.local.v4.f32 	[%rd67+16], {%f6, %f6, %f6, %f6};
	st.local.v4.f32 	[%rd67+32], {%f6, %f6, %f6, %f6};
	st.local.v4.f32 	[%rd67+48], {%f6, %f6, %f6, %f6};
	add.s32 	%r389, %r389, 16;
	setp.ne.s32 	%p7, %r389, %r391;
	@%p7 bra 	$L__BB0_9;
$L__BB0_10:
	setp.eq.s32 	%p8, %r9, 0;
	@%p8 bra 	$L__BB0_19;
	and.b32  	%r14, %r100, 7;
	setp.lt.u32 	%p9, %r9, 8;
	@%p9 bra 	$L__BB0_13;
	mul.wide.u32 	%rd68, %r391, 4;
	add.s64 	%rd69, %rd6, %rd68;
	mov.b32 	%r121, 0;
	st.local.u32 	[%rd69], %r121;
	st.local.u32 	[%rd69+4], %r121;
	st.local.u32 	[%rd69+8], %r121;
	st.local.u32 	[%rd69+12], %r121;
	st.local.u32 	[%rd69+16], %r121;
	st.local.u32 	[%rd69+20], %r121;
	st.local.u32 	[%rd69+24], %r121;
	st.local.u32 	[%rd69+28], %r121;
	add.s32 	%r391, %r391, 8;
$L__BB0_13:
	setp.eq.s32 	%p10, %r14, 0;
	@%p10 bra 	$L__BB0_19;
	and.b32  	%r17, %r100, 3;
	setp.lt.u32 	%p11, %r14, 4;
	@%p11 bra 	$L__BB0_16;
	mul.wide.u32 	%rd70, %r391, 4;
	add.s64 	%rd71, %rd6, %rd70;
	mov.b32 	%r122, 0;
	st.local.u32 	[%rd71], %r122;
	st.local.u32 	[%rd71+4], %r122;
	st.local.u32 	[%rd71+8], %r122;
	st.local.u32 	[%rd71+12], %r122;
	add.s32 	%r391, %r391, 4;
$L__BB0_16:
	setp.eq.s32 	%p12, %r17, 0;
	@%p12 bra 	$L__BB0_19;
	mov.b32 	%r394, 0;
$L__BB0_18:
	.pragma "nounroll";
	mul.wide.u32 	%rd72, %r391, 4;
	add.s64 	%rd73, %rd6, %rd72;
	mov.b32 	%r124, 0;
	st.local.u32 	[%rd73], %r124;
	add.s32 	%r391, %r391, 1;
	add.s32 	%r394, %r394, 1;
	setp.ne.s32 	%p13, %r394, %r17;
	@%p13 bra 	$L__BB0_18;
$L__BB0_19:
	add.s32 	%r126, %r99, 39;
	mul.hi.u32 	%r127, %r126, -858993459;
	shr.u32 	%r24, %r127, 5;
	mov.b32 	%r395, 0;
	// begin inline asm
	mov.u64 %rd74, %globaltimer;
	// end inline asm
	mov.u32 	%r131, _ZZ26flash_attn_tma_microkernelPKfS0_S0_PfiiE12shared_state;
	add.s32 	%r129, %r131, 8;
$L__BB0_20:
	mov.b32 	%r130, 1;
	// begin inline asm
	{
	.reg .pred p;
	mbarrier.try_wait.parity.shared.b64 p, [%r129], %r130;
	selp.b32 %r128, 1, 0, p;
	}
	// end inline asm
	setp.ne.s32 	%p14, %r128, 0;
	@%p14 bra 	$L__BB0_27;
	setp.gt.s32 	%p77, %r395, 15;
	@%p77 bra 	$L__BB0_23;
	add.s32 	%r395, %r395, 1;
	bra.uni 	$L__BB0_20;
$L__BB0_23:
	// begin inline asm
	mov.u64 %rd192, %globaltimer;
	// end inline asm
	sub.s64 	%rd9, %rd192, %rd74;
	setp.lt.s64 	%p78, %rd9, 4000000;
	@%p78 bra 	$L__BB0_25;
	mov.b32 	%r386, 1000000;
	// begin inline asm
	nanosleep.u32 %r386;
	// end inline asm
	bra.uni 	$L__BB0_20;
$L__BB0_25:
	setp.lt.s64 	%p79, %rd9, 40000;
	@%p79 bra 	$L__BB0_20;
	shr.s64 	%rd193, %rd9, 63;
	shr.u64 	%rd194, %rd193, 62;
	add.s64 	%rd195, %rd9, %rd194;
	shr.u64 	%rd196, %rd195, 2;
	cvt.u32.u64 	%r387, %rd196;
	// begin inline asm
	nanosleep.u32 %r387;
	// end inline asm
	bra.uni 	$L__BB0_20;
$L__BB0_27:
	min.s32 	%r132, %r99, 40;
	cvt.u64.u32 	%rd75, %r132;
	mul.wide.s32 	%rd10, %r100, 4;
	cvt.u32.u64 	%r133, %rd10;
	cvt.u32.u64 	%r134, %rd75;
	mul.lo.s32 	%r27, %r133, %r134;
	setp.lt.s32 	%p15, %r27, 1;
	@%p15 bra 	$L__BB0_34;
	add.s32 	%r136, %r27, -1;
	shr.u32 	%r137, %r136, 2;
	add.s32 	%r28, %r137, 1;
	and.b32  	%r29, %r28, 3;
	setp.lt.u32 	%p16, %r27, 13;
	mov.b32 	%r398, 0;
	@%p16 bra 	$L__BB0_31;
	and.b32  	%r30, %r28, 2147483644;
	mov.b32 	%r398, 0;
	mov.u32 	%r397, %r398;
$L__BB0_30:
	cvt.u64.u32 	%rd80, %r398;
	add.s32 	%r139, %r101, %r398;
	add.s64 	%rd76, %rd1, %rd80;
	// begin inline asm
	cp.async.ca.shared.global [%r139], [%rd76], 4, 4;
	// end inline asm
	add.s32 	%r140, %r139, 4;
	add.s64 	%rd77, %rd76, 4;
	// begin inline asm
	cp.async.ca.shared.global [%r140], [%rd77], 4, 4;
	// end inline asm
	add.s32 	%r141, %r139, 8;
	add.s64 	%rd78, %rd76, 8;
	// begin inline asm
	cp.async.ca.shared.global [%r141], [%rd78], 4, 4;
	// end inline asm
	add.s32 	%r142, %r139, 12;
	add.s64 	%rd79, %rd76, 12;
	// begin inline asm
	cp.async.ca.shared.global [%r142], [%rd79], 4, 4;
	// end inline asm
	add.s32 	%r398, %r398, 16;
	add.s32 	%r397, %r397, 4;
	setp.ne.s32 	%p17, %r397, %r30;
	@%p17 bra 	$L__BB0_30;
$L__BB0_31:
	setp.eq.s32 	%p18, %r29, 0;
	@%p18 bra 	$L__BB0_34;
	mov.b32 	%r400, 0;
$L__BB0_33:
	.pragma "nounroll";
	cvt.u64.u32 	%rd82, %r398;
	add.s32 	%r145, %r101, %r398;
	add.s64 	%rd81, %rd1, %rd82;
	// begin inline asm
	cp.async.ca.shared.global [%r145], [%rd81], 4, 4;
	// end inline asm
	add.s32 	%r398, %r398, 4;
	add.s32 	%r400, %r400, 1;
	setp.ne.s32 	%p19, %r400, %r29;
	@%p19 bra 	$L__BB0_33;
$L__BB0_34:
	setp.lt.s32 	%p20, %r27, 1;
	@%p20 bra 	$L__BB0_41;
	shl.b32 	%r148, %r2, 2;
	add.s32 	%r40, %r101, %r148;
	add.s32 	%r150, %r27, -1;
	shr.u32 	%r151, %r150, 2;
	add.s32 	%r41, %r151, 1;
	and.b32  	%r42, %r41, 3;
	setp.lt.u32 	%p21, %r27, 13;
	mov.b32 	%r403, 0;
	@%p21 bra 	$L__BB0_38;
	and.b32  	%r43, %r41, 2147483644;
	mov.b32 	%r403, 0;
	mov.u32 	%r402, %r403;
$L__BB0_37:
	cvt.u64.u32 	%rd87, %r403;
	add.s32 	%r153, %r40, %r403;
	add.s64 	%rd83, %rd2, %rd87;
	// begin inline asm
	cp.async.ca.shared.global [%r153], [%rd83], 4, 4;
	// end inline asm
	add.s32 	%r154, %r153, 4;
	add.s64 	%rd84, %rd83, 4;
	// begin inline asm
	cp.async.ca.shared.global [%r154], [%rd84], 4, 4;
	// end inline asm
	add.s32 	%r155, %r153, 8;
	add.s64 	%rd85, %rd83, 8;
	// begin inline asm
	cp.async.ca.shared.global [%r155], [%rd85], 4, 4;
	// end inline asm
	add.s32 	%r156, %r153, 12;
	add.s64 	%rd86, %rd83, 12;
	// begin inline asm
	cp.async.ca.shared.global [%r156], [%rd86], 4, 4;
	// end inline asm
	add.s32 	%r403, %r403, 16;
	add.s32 	%r402, %r402, 4;
	setp.ne.s32 	%p22, %r402, %r43;
	@%p22 bra 	$L__BB0_37;
$L__BB0_38:
	setp.eq.s32 	%p23, %r42, 0;
	@%p23 bra 	$L__BB0_41;
	mov.b32 	%r405, 0;
$L__BB0_40:
	.pragma "nounroll";
	cvt.u64.u32 	%rd89, %r403;
	add.s32 	%r158, %r40, %r403;
	add.s64 	%rd88, %rd2, %rd89;
	// begin inline asm
	cp.async.ca.shared.global [%r158], [%rd88], 4, 4;
	// end inline asm
	add.s32 	%r403, %r403, 4;
	add.s32 	%r405, %r405, 1;
	setp.ne.s32 	%p24, %r405, %r42;
	@%p24 bra 	$L__BB0_40;
$L__BB0_41:
	// begin inline asm
	cp.async.mbarrier.arrive.shared.b64 [%r131];
	// end inline asm
	mov.b32 	%r161, 1;
	// begin inline asm
	mbarrier.arrive.shared::cta.b64                             %rd90,  [%r131], %r161;    // 2. 
	// end inline asm
	setp.eq.s32 	%p25, %r99, 0;
	@%p25 bra 	$L__BB0_47;
	max.u32 	%r53, %r24, 1;
	mov.b16 	%rs27, 1;
	mov.b16 	%rs26, 0;
	mov.b16 	%rs25, 5;
	mov.b32 	%r407, 0;
	mov.u32 	%r406, %r99;
	mov.u32 	%r408, %r407;
$L__BB0_43:
	mul.lo.s32 	%r58, %r407, -40;
	add.s32 	%r164, %r99, %r58;
	add.s32 	%r165, %r164, -40;
	min.s32 	%r59, %r165, 40;
	mul.lo.s32 	%r166, %r100, %r59;
	shl.b32 	%r167, %r166, 2;
	add.s32 	%r60, %r167, -1;
	cvt.s64.s32 	%rd92, %r59;
	mul.lo.s64 	%rd12, %rd10, %rd92;
	and.b16  	%rs13, %rs26, 255;
	mul.wide.u16 	%r168, %rs13, 16;
	// begin inline asm
	mov.u64 %rd91, %globaltimer;
	// end inline asm
	mov.u32 	%r169, _ZZ26flash_attn_tma_microkernelPKfS0_S0_PfiiE12shared_state;
	add.s32 	%r61, %r169, %r168;
	mov.b32 	%r409, 0;
$L__BB0_44:
	shr.u16 	%rs14, %rs25, 1;
	and.b16  	%rs15, %rs14, 1;
	cvt.u32.u16 	%r172, %rs15;
	// begin inline asm
	{
	.reg .pred p;
	mbarrier.try_wait.parity.shared.b64 p, [%r61], %r172;
	selp.b32 %r170, 1, 0, p;
	}
	// end inline asm
	setp.ne.s32 	%p26, %r170, 0;
	@%p26 bra 	$L__BB0_58;
	setp.gt.s32 	%p70, %r409, 15;
	@%p70 bra 	$L__BB0_54;
	add.s32 	%r409, %r409, 1;
	bra.uni 	$L__BB0_44;
$L__BB0_47:
	setp.ge.s32 	%p73, %r421, %r100;
	@%p73 bra 	$L__BB0_50;
	ld.param.u64 	%rd197, [_Z26flash_attn_tma_microkernelPKfS0_S0_Pfii_param_3];
	mul.lo.s32 	%r54, %r100, %r1;
	cvta.to.global.u64 	%rd11, %rd197;
$L__BB0_49:
	mul.wide.s32 	%rd182, %r421, 4;
	add.s64 	%rd183, %rd6, %rd182;
	ld.local.f32 	%f26, [%rd183];
	add.s32 	%r372, %r421, %r54;
	mul.wide.s32 	%rd184, %r372, 4;
	add.s64 	%rd185, %rd11, %rd184;
	st.global.f32 	[%rd185], %f26;
	add.s32 	%r421, %r421, %r3;
	setp.lt.s32 	%p74, %r421, %r100;
	@%p74 bra 	$L__BB0_49;
$L__BB0_50:
	// begin inline asm
	activemask.b32 %r373;
	// end inline asm
	mov.u32 	%r375, _ZZ26flash_attn_tma_microkernelPKfS0_S0_PfiiE12shared_state;
	cvt.u64.u32 	%rd186, %r375;
	cvta.shared.u64 	%rd187, %rd186;
	add.s64 	%rd188, %rd187, 32;
	match.any.sync.b64 	%r98, %rd188, %r373;
	brev.b32 	%r376, %r98;
	bfind.shiftamt.u32 	%r377, %r376;
	// begin inline asm
	mov.u32 %r374, %laneid;
	// end inline asm
	setp.ne.s32 	%p75, %r374, %r377;
	@%p75 bra 	$L__BB0_53;
	popc.b32 	%r380, %r98;
	neg.s32 	%r379, %r380;
	// begin inline asm
	fence.sc.cta;
	// end inline asm
	cvta.shared.u64 	%rd191, %rd186;
	add.s64 	%rd189, %rd191, 32;
	// begin inline asm
	atom.add.acquire.cta.u32 %r378,[%rd189],%r379;
	// end inline asm
	setp.ne.s32 	%p76, %r378, %r380;
	@%p76 bra 	$L__BB0_53;
	// begin inline asm
	mbarrier.inval.shared.b64 [%r375];
	// end inline asm
	add.s32 	%r383, %r375, 8;
	// begin inline asm
	mbarrier.inval.shared.b64 [%r383];
	// end inline asm
	add.s32 	%r384, %r375, 16;
	// begin inline asm
	mbarrier.inval.shared.b64 [%r384];
	// end inline asm
	add.s32 	%r385, %r375, 24;
	// begin inline asm
	mbarrier.inval.shared.b64 [%r385];
	// end inline asm
$L__BB0_53:
	ret;
$L__BB0_54:
	// begin inline asm
	mov.u64 %rd177, %globaltimer;
	// end inline asm
	sub.s64 	%rd14, %rd177, %rd91;
	setp.lt.s64 	%p71, %rd14, 4000000;
	@%p71 bra 	$L__BB0_56;
	mov.b32 	%r370, 1000000;
	// begin inline asm
	nanosleep.u32 %r370;
	// end inline asm
	bra.uni 	$L__BB0_44;
$L__BB0_56:
	setp.lt.s64 	%p72, %rd14, 40000;
	@%p72 bra 	$L__BB0_44;
	shr.s64 	%rd178, %rd14, 63;
	shr.u64 	%rd179, %rd178, 62;
	add.s64 	%rd180, %rd14, %rd179;
	shr.u64 	%rd181, %rd180, 2;
	cvt.u32.u64 	%r371, %rd181;
	// begin inline asm
	nanosleep.u32 %r371;
	// end inline asm
	bra.uni 	$L__BB0_44;
$L__BB0_58:
	setp.lt.s32 	%p27, %r164, 1;
	@%p27 bra 	$L__BB0_73;
	mul.wide.u32 	%rd93, %r408, 8;
	add.s64 	%rd94, %rd3, %rd93;
	ld.local.u64 	%rd15, [%rd94];
	add.s64 	%rd95, %rd4, %rd93;
	ld.local.u64 	%rd16, [%rd95];
	min.s32 	%r175, %r406, 40;
	max.s32 	%r64, %r175, 1;
	mov.b32 	%r410, 0;
$L__BB0_60:
	setp.ge.s32 	%p28, %r421, %r100;
	mul.lo.s32 	%r176, %r410, %r100;
	cvt.s64.s32 	%rd17, %r176;
	mov.f32 	%f28, 0f00000000;
	@%p28 bra 	$L__BB0_63;
	mov.f32 	%f28, 0f00000000;
	mov.u32 	%r411, %r421;
$L__BB0_62:
	cvt.s64.s32 	%rd96, %r411;
	mul.wide.s32 	%rd97, %r411, 4;
	add.s64 	%rd98, %rd5, %rd97;
	ld.local.f32 	%f9, [%rd98];
	add.s64 	%rd99, %rd96, %rd17;
	shl.b64 	%rd100, %rd99, 2;
	add.s64 	%rd101, %rd15, %rd100;
	ld.f32 	%f10, [%rd101];
	fma.rn.f32 	%f28, %f9, %f10, %f28;
	add.s32 	%r411, %r411, %r3;
	setp.lt.s32 	%p29, %r411, %r100;
	@%p29 bra 	$L__BB0_62;
$L__BB0_63:
	setp.gt.u32 	%p30, %r421, 63;
	shl.b32 	%r177, %r421, 2;
	mov.u32 	%r178, _ZZ26flash_attn_tma_microkernelPKfS0_S0_PfiiE10score_smem;
	add.s32 	%r179, %r178, %r177;
	st.shared.f32 	[%r179], %f28;
	bar.sync 	0;
	@%p30 bra 	$L__BB0_65;
	shl.b32 	%r180, %r421, 2;
	mov.u32 	%r181, _ZZ26flash_attn_tma_microkernelPKfS0_S0_PfiiE10score_smem;
	add.s32 	%r182, %r181, %r180;
	ld.shared.f32 	%f11, [%r182+256];
	ld.shared.f32 	%f12, [%r182];
	add.f32 	%f13, %f11, %f12;
	st.shared.f32 	[%r182], %f13;
$L__BB0_65:
	setp.gt.u32 	%p31, %r421, 31;
	bar.sync 	0;
	@%p31 bra 	$L__BB0_67;
	shl.b32 	%r183, %r421, 2;
	mov.u32 	%r184, _ZZ26flash_attn_tma_microkernelPKfS0_S0_PfiiE10score_smem;
	add.s32 	%r185, %r184, %r183;
	ld.shared.f32 	%f14, [%r185+128];
	ld.shared.f32 	%f15, [%r185];
	add.f32 	%f16, %f14, %f15;
	st.shared.f32 	[%r185], %f16;
$L__BB0_67:
	setp.ne.s32 	%p32, %r421, 0;
	bar.sync 	0;
	@%p32 bra 	$L__BB0_69;
	ld.shared.f32 	%f17, [_ZZ26flash_attn_tma_microkernelPKfS0_S0_PfiiE10score_smem];
	max.f32 	%f18, %f17, 0fC1200000;
	min.f32 	%f19, %f18, 0f41200000;
	mul.f32 	%f20, %f19, 0f3FB8AA3B;
	ex2.approx.f32 	%f21, %f20;
	mul.f32 	%f22, %f21, 0f3A83126F;
	st.shared.f32 	[_ZZ26flash_attn_tma_microkernelPKfS0_S0_PfiiE10score_smem], %f22;
$L__BB0_69:
	bar.sync 	0;
	@%p28 bra 	$L__BB0_72;
	ld.shared.f32 	%f4, [_ZZ26flash_attn_tma_microkernelPKfS0_S0_PfiiE10score_smem];
	mov.u32 	%r412, %r421;
$L__BB0_71:
	cvt.s64.s32 	%rd102, %r412;
	add.s64 	%rd103, %rd102, %rd17;
	shl.b64 	%rd104, %rd103, 2;
	add.s64 	%rd105, %rd16, %rd104;
	ld.f32 	%f23, [%rd105];
	mul.wide.s32 	%rd106, %r412, 4;
	add.s64 	%rd107, %rd6, %rd106;
	ld.local.f32 	%f24, [%rd107];
	fma.rn.f32 	%f25, %f4, %f23, %f24;
	st.local.f32 	[%rd107], %f25;
	add.s32 	%r412, %r412, %r3;
	setp.lt.s32 	%p34, %r412, %r100;
	@%p34 bra 	$L__BB0_71;
$L__BB0_72:
	bar.sync 	0;
	add.s32 	%r410, %r410, 1;
	setp.ne.s32 	%p35, %r410, %r64;
	@%p35 bra 	$L__BB0_60;
$L__BB0_73:
	and.b16  	%rs16, %rs26, 255;
	mul.wide.u16 	%r188, %rs16, 16;
	mov.u32 	%r189, _ZZ26flash_attn_tma_microkernelPKfS0_S0_PfiiE12shared_state;
	add.s32 	%r190, %r189, %r188;
	add.s32 	%r186, %r190, 8;
	mov.b32 	%r187, 1;
	// begin inline asm
	mbarrier.arrive.shared::cta.b64                             %rd108,  [%r186], %r187;    // 2. 
	// end inline asm
	add.s16 	%rs17, %rs26, 1;
	and.b16  	%rs18, %rs17, 255;
	setp.eq.s16 	%p36, %rs18, 2;
	xor.b16  	%rs19, %rs25, 2;
	selp.b16 	%rs26, 0, %rs17, %p36;
	selp.b16 	%rs25, %rs19, %rs25, %p36;
	add.s32 	%r407, %r407, 1;
	setp.ge.u32 	%p37, %r407, %r24;
	@%p37 bra 	$L__BB0_115;
	not.b32 	%r192, %r408;
	and.b32  	%r408, %r192, 1;
	cvt.u32.u16 	%r193, %rs25;
	// begin inline asm
	mov.u64 %rd109, %globaltimer;
	// end inline asm
	and.b32  	%r73, %r193, 1;
	mov.b32 	%r413, 0;
$L__BB0_75:
	and.b16  	%rs20, %rs27, 255;
	mul.wide.u16 	%r197, %rs20, 16;
	mov.u32 	%r198, _ZZ26flash_attn_tma_microkernelPKfS0_S0_PfiiE12shared_state;
	add.s32 	%r199, %r198, %r197;
	add.s32 	%r195, %r199, 8;
	// begin inline asm
	{
	.reg .pred p;
	mbarrier.try_wait.parity.shared.b64 p, [%r195], %r73;
	selp.b32 %r194, 1, 0, p;
	}
	// end inline asm
	setp.ne.s32 	%p38, %r194, 0;
	@%p38 bra 	$L__BB0_82;
	setp.gt.s32 	%p67, %r413, 15;
	@%p67 bra 	$L__BB0_78;
	add.s32 	%r413, %r413, 1;
	bra.uni 	$L__BB0_75;
$L__BB0_78:
	// begin inline asm
	mov.u64 %rd172, %globaltimer;
	// end inline asm
	sub.s64 	%rd19, %rd172, %rd109;
	setp.lt.s64 	%p68, %rd19, 4000000;
	@%p68 bra 	$L__BB0_80;
	mov.b32 	%r368, 1000000;
	// begin inline asm
	nanosleep.u32 %r368;
	// end inline asm
	bra.uni 	$L__BB0_75;
$L__BB0_80:
	setp.lt.s64 	%p69, %rd19, 40000;
	@%p69 bra 	$L__BB0_75;
	shr.s64 	%rd173, %rd19, 63;
	shr.u64 	%rd174, %rd173, 62;
	add.s64 	%rd175, %rd19, %rd174;
	shr.u64 	%rd176, %rd175, 2;
	cvt.u32.u64 	%r369, %rd176;
	// begin inline asm
	nanosleep.u32 %r369;
	// end inline asm
	bra.uni 	$L__BB0_75;
$L__BB0_82:
	mul.wide.u32 	%rd110, %r408, 8;
	add.s64 	%rd111, %rd3, %rd110;
	ld.local.u64 	%rd20, [%rd111];
	mul.lo.s32 	%r76, %r2, %r407;
	mul.wide.s32 	%rd112, %r76, 4;
	add.s64 	%rd21, %rd1, %rd112;
	isspacep.shared	%p39, %rd20;
	not.pred 	%p40, %p39;
	@%p40 bra 	$L__BB0_91;
	cvt.u32.u64 	%r265, %rd12;
	setp.lt.s32 	%p46, %r265, 1;
	@%p46 bra 	$L__BB0_98;
	cvta.to.shared.u64 	%rd132, %rd20;
	cvt.u32.u64 	%r77, %rd132;
	setp.lt.u32 	%p47, %r60, 12;
	mov.b32 	%r416, 0;
	@%p47 bra 	$L__BB0_87;
	mov.b32 	%r416, 0;
	mov.u32 	%r415, %r416;
$L__BB0_86:
	cvt.u64.u32 	%rd137, %r416;
	add.s32 	%r268, %r77, %r416;
	add.s64 	%rd133, %rd21, %rd137;
	// begin inline asm
	cp.async.ca.shared.global [%r268], [%rd133], 4, 4;
	// end inline asm
	add.s32 	%r269, %r268, 4;
	add.s64 	%rd134, %rd133, 4;
	// begin inline asm
	cp.async.ca.shared.global [%r269], [%rd134], 4, 4;
	// end inline asm
	add.s32 	%r270, %r268, 8;
	add.s64 	%rd135, %rd133, 8;
	// begin inline asm
	cp.async.ca.shared.global [%r270], [%rd135], 4, 4;
	// end inline asm
	add.s32 	%r271, %r268, 12;
	add.s64 	%rd136, %rd133, 12;
	// begin inline asm
	cp.async.ca.shared.global [%r271], [%rd136], 4, 4;
	// end inline asm
	add.s32 	%r416, %r416, 16;
	add.s32 	%r415, %r415, 4;
	shr.u32 	%r272, %r60, 2;
	add.s32 	%r273, %r272, 1;
	and.b32  	%r274, %r273, 2147483644;
	setp.eq.s32 	%p48, %r415, %r274;
	@%p48 bra 	$L__BB0_87;
	bra.uni 	$L__BB0_86;
$L__BB0_87:
	shr.u32 	%r275, %r60, 2;
	add.s32 	%r276, %r275, 1;
	and.b32  	%r277, %r276, 3;
	setp.eq.s32 	%p49, %r277, 0;
	@%p49 bra 	$L__BB0_98;
	cvt.u64.u32 	%rd139, %r416;
	add.s32 	%r278, %r77, %r416;
	add.s64 	%rd138, %rd21, %rd139;
	// begin inline asm
	cp.async.ca.shared.global [%r278], [%rd138], 4, 4;
	// end inline asm
	shr.u32 	%r279, %r60, 2;
	add.s32 	%r280, %r279, 1;
	and.b32  	%r281, %r280, 3;
	setp.eq.s32 	%p50, %r281, 1;
	@%p50 bra 	$L__BB0_98;
	add.s32 	%r282, %r278, 4;
	add.s64 	%rd140, %rd138, 4;
	// begin inline asm
	cp.async.ca.shared.global [%r282], [%rd140], 4, 4;
	// end inline asm
	setp.eq.s32 	%p51, %r281, 2;
	@%p51 bra 	$L__BB0_98;
	add.s32 	%r286, %r278, 8;
	add.s64 	%rd141, %rd138, 8;
	// begin inline asm
	cp.async.ca.shared.global [%r286], [%rd141], 4, 4;
	// end inline asm
	bra.uni 	$L__BB0_98;
$L__BB0_91:
	setp.eq.s64 	%p41, %rd12, 0;
	@%p41 bra 	$L__BB0_98;
	setp.lt.u64 	%p42, %rd12, 253;
	mov.b64 	%rd200, 0;
	@%p42 bra 	$L__BB0_95;
	mov.b64 	%rd200, 0;
	mov.u64 	%rd199, %rd200;
$L__BB0_94:
	.pragma "nounroll";
	add.s64 	%rd115, %rd21, %rd200;
	ld.global.u32 	%r200, [%rd115];
	add.s64 	%rd116, %rd20, %rd200;
	st.u32 	[%rd116], %r200;
	ld.global.u32 	%r201, [%rd115+4];
	st.u32 	[%rd116+4], %r201;
	ld.global.u32 	%r202, [%rd115+8];
	st.u32 	[%rd116+8], %r202;
	ld.global.u32 	%r203, [%rd115+12];
	st.u32 	[%rd116+12], %r203;
	ld.global.u32 	%r204, [%rd115+16];
	st.u32 	[%rd116+16], %r204;
	ld.global.u32 	%r205, [%rd115+20];
	st.u32 	[%rd116+20], %r205;
	ld.global.u32 	%r206, [%rd115+24];
	st.u32 	[%rd116+24], %r206;
	ld.global.u32 	%r207, [%rd115+28];
	st.u32 	[%rd116+28], %r207;
	ld.global.u32 	%r208, [%rd115+32];
	st.u32 	[%rd116+32], %r208;
	ld.global.u32 	%r209, [%rd115+36];
	st.u32 	[%rd116+36], %r209;
	ld.global.u32 	%r210, [%rd115+40];
	st.u32 	[%rd116+40], %r210;
	ld.global.u32 	%r211, [%rd115+44];
	st.u32 	[%rd116+44], %r211;
	ld.global.u32 	%r212, [%rd115+48];
	st.u32 	[%rd116+48], %r212;
	ld.global.u32 	%r213, [%rd115+52];
	st.u32 	[%rd116+52], %r213;
	ld.global.u32 	%r214, [%rd115+56];
	st.u32 	[%rd116+56], %r214;
	ld.global.u32 	%r215, [%rd115+60];
	st.u32 	[%rd116+60], %r215;
	ld.global.u32 	%r216, [%rd115+64];
	st.u32 	[%rd116+64], %r216;
	ld.global.u32 	%r217, [%rd115+68];
	st.u32 	[%rd116+68], %r217;
	ld.global.u32 	%r218, [%rd115+72];
	st.u32 	[%rd116+72], %r218;
	ld.global.u32 	%r219, [%rd115+76];
	st.u32 	[%rd116+76], %r219;
	ld.global.u32 	%r220, [%rd115+80];
	st.u32 	[%rd116+80], %r220;
	ld.global.u32 	%r221, [%rd115+84];
	st.u32 	[%rd116+84], %r221;
	ld.global.u32 	%r222, [%rd115+88];
	st.u32 	[%rd116+88], %r222;
	ld.global.u32 	%r223, [%rd115+92];
	st.u32 	[%rd116+92], %r223;
	ld.global.u32 	%r224, [%rd115+96];
	st.u32 	[%rd116+96], %r224;
	ld.global.u32 	%r225, [%rd115+100];
	st.u32 	[%rd116+100], %r225;
	ld.global.u32 	%r226, [%rd115+104];
	st.u32 	[%rd116+104], %r226;
	ld.global.u32 	%r227, [%rd115+108];
	st.u32 	[%rd116+108], %r227;
	ld.global.u32 	%r228, [%rd115+112];
	st.u32 	[%rd116+112], %r228;
	ld.global.u32 	%r229, [%rd115+116];
	st.u32 	[%rd116+116], %r229;
	ld.global.u32 	%r230, [%rd115+120];
	st.u32 	[%rd116+120], %r230;
	ld.global.u32 	%r231, [%rd115+124];
	st.u32 	[%rd116+124], %r231;
	ld.global.u32 	%r232, [%rd115+128];
	st.u32 	[%rd116+128], %r232;
	ld.global.u32 	%r233, [%rd115+132];
	st.u32 	[%rd116+132], %r233;
	ld.global.u32 	%r234, [%rd115+136];
	st.u32 	[%rd116+136], %r234;
	ld.global.u32 	%r235, [%rd115+140];
	st.u32 	[%rd116+140], %r235;
	ld.global.u32 	%r236, [%rd115+144];
	st.u32 	[%rd116+144], %r236;
	ld.global.u32 	%r237, [%rd115+148];
	st.u32 	[%rd116+148], %r237;
	ld.global.u32 	%r238, [%rd115+152];
	st.u32 	[%rd116+152], %r238;
	ld.global.u32 	%r239, [%rd115+156];
	st.u32 	[%rd116+156], %r239;
	ld.global.u32 	%r240, [%rd115+160];
	st.u32 	[%rd116+160], %r240;
	ld.global.u32 	%r241, [%rd115+164];
	st.u32 	[%rd116+164], %r241;
	ld.global.u32 	%r242, [%rd115+168];
	st.u32 	[%rd116+168], %r242;
	ld.global.u32 	%r243, [%rd115+172];
	st.u32 	[%rd116+172], %r243;
	ld.global.u32 	%r244, [%rd115+176];
	st.u32 	[%rd116+176], %r244;
	ld.global.u32 	%r245, [%rd115+180];
	st.u32 	[%rd116+180], %r245;
	ld.global.u32 	%r246, [%rd115+184];
	st.u32 	[%rd116+184], %r246;
	ld.global.u32 	%r247, [%rd115+188];
	st.u32 	[%rd116+188], %r247;
	ld.global.u32 	%r248, [%rd115+192];
	st.u32 	[%rd116+192], %r248;
	ld.global.u32 	%r249, [%rd115+196];
	st.u32 	[%rd116+196], %r249;
	ld.global.u32 	%r250, [%rd115+200];
	st.u32 	[%rd116+200], %r250;
	ld.global.u32 	%r251, [%rd115+204];
	st.u32 	[%rd116+204], %r251;
	ld.global.u32 	%r252, [%rd115+208];
	st.u32 	[%rd116+208], %r252;
	ld.global.u32 	%r253, [%rd115+212];
	st.u32 	[%rd116+212], %r253;
	ld.global.u32 	%r254, [%rd115+216];
	st.u32 	[%rd116+216], %r254;
	ld.global.u32 	%r255, [%rd115+220];
	st.u32 	[%rd116+220], %r255;
	ld.global.u32 	%r256, [%rd115+224];
	st.u32 	[%rd116+224], %r256;
	ld.global.u32 	%r257, [%rd115+228];
	st.u32 	[%rd116+228], %r257;
	ld.global.u32 	%r258, [%rd115+232];
	st.u32 	[%rd116+232], %r258;
	ld.global.u32 	%r259, [%rd115+236];
	st.u32 	[%rd116+236], %r259;
	ld.global.u32 	%r260, [%rd115+240];
	st.u32 	[%rd116+240], %r260;
	ld.global.u32 	%r261, [%rd115+244];
	st.u32 	[%rd116+244], %r261;
	ld.global.u32 	%r262, [%rd115+248];
	st.u32 	[%rd116+248], %r262;
	ld.global.u32 	%r263, [%rd115+252];
	st.u32 	[%rd116+252], %r263;
	add.s64 	%rd200, %rd200, 256;
	add.s64 	%rd199, %rd199, 64;
	add.s64 	%rd117, %rd12, -1;
	shr.u64 	%rd118, %rd117, 2;
	add.s64 	%rd119, %rd118, 1;
	and.b64  	%rd120, %rd119, 9223372036854775744;
	setp.eq.s64 	%p43, %rd199, %rd120;
	@%p43 bra 	$L__BB0_95;
	bra.uni 	$L__BB0_94;
$L__BB0_95:
	add.s64 	%rd121, %rd12, -1;
	shr.u64 	%rd122, %rd121, 2;
	add.s64 	%rd123, %rd122, 1;
	and.b64  	%rd124, %rd123, 63;
	setp.eq.s64 	%p44, %rd124, 0;
	@%p44 bra 	$L__BB0_98;
	mov.b64 	%rd202, 0;
$L__BB0_97:
	.pragma "nounroll";
	add.s64 	%rd126, %rd21, %rd200;
	ld.global.u32 	%r264, [%rd126];
	add.s64 	%rd127, %rd20, %rd200;
	st.u32 	[%rd127], %r264;
	add.s64 	%rd200, %rd200, 4;
	add.s64 	%rd202, %rd202, 1;
	add.s64 	%rd128, %rd12, -1;
	shr.u64 	%rd129, %rd128, 2;
	add.s64 	%rd130, %rd129, 1;
	and.b64  	%rd131, %rd130, 63;
	setp.ne.s64 	%p45, %rd202, %rd131;
	@%p45 bra 	$L__BB0_97;
$L__BB0_98:
	mul.wide.u32 	%rd142, %r408, 8;
	add.s64 	%rd143, %rd4, %rd142;
	ld.local.u64 	%rd32, [%rd143];
	mul.wide.s32 	%rd144, %r76, 4;
	add.s64 	%rd33, %rd2, %rd144;
	isspacep.shared	%p52, %rd32;
	not.pred 	%p53, %p52;
	@%p53 bra 	$L__BB0_107;
	cvt.u32.u64 	%r352, %rd12;
	setp.lt.s32 	%p59, %r352, 1;
	@%p59 bra 	$L__BB0_114;
	cvta.to.shared.u64 	%rd161, %rd32;
	cvt.u32.u64 	%r84, %rd161;
	shr.u32 	%r354, %r60, 2;
	add.s32 	%r85, %r354, 1;
	and.b32  	%r86, %r85, 3;
	setp.lt.u32 	%p60, %r60, 12;
	mov.b32 	%r419, 0;
	@%p60 bra 	$L__BB0_103;
	and.b32  	%r87, %r85, 2147483644;
	mov.b32 	%r419, 0;
	mov.u32 	%r418, %r419;
$L__BB0_102:
	cvt.u64.u32 	%rd166, %r419;
	add.s32 	%r356, %r84, %r419;
	add.s64 	%rd162, %rd33, %rd166;
	// begin inline asm
	cp.async.ca.shared.global [%r356], [%rd162], 4, 4;
	// end inline asm
	add.s32 	%r357, %r356, 4;
	add.s64 	%rd163, %rd162, 4;
	// begin inline asm
	cp.async.ca.shared.global [%r357], [%rd163], 4, 4;
	// end inline asm
	add.s32 	%r358, %r356, 8;
	add.s64 	%rd164, %rd162, 8;
	// begin inline asm
	cp.async.ca.shared.global [%r358], [%rd164], 4, 4;
	// end inline asm
	add.s32 	%r359, %r356, 12;
	add.s64 	%rd165, %rd162, 12;
	// begin inline asm
	cp.async.ca.shared.global [%r359], [%rd165], 4, 4;
	// end inline asm
	add.s32 	%r419, %r419, 16;
	add.s32 	%r418, %r418, 4;
	setp.eq.s32 	%p61, %r418, %r87;
	@%p61 bra 	$L__BB0_103;
	bra.uni 	$L__BB0_102;
$L__BB0_103:
	setp.eq.s32 	%p62, %r86, 0;
	@%p62 bra 	$L__BB0_114;
	cvt.u64.u32 	%rd168, %r419;
	add.s32 	%r360, %r84, %r419;
	add.s64 	%rd167, %rd33, %rd168;
	// begin inline asm
	cp.async.ca.shared.global [%r360], [%rd167], 4, 4;
	// end inline asm
	setp.eq.s32 	%p63, %r86, 1;
	@%p63 bra 	$L__BB0_114;
	add.s32 	%r361, %r360, 4;
	add.s64 	%rd169, %rd167, 4;
	// begin inline asm
	cp.async.ca.shared.global [%r361], [%rd169], 4, 4;
	// end inline asm
	setp.eq.s32 	%p64, %r86, 2;
	@%p64 bra 	$L__BB0_114;
	add.s32 	%r362, %r360, 8;
	add.s64 	%rd170, %rd167, 8;
	// begin inline asm
	cp.async.ca.shared.global [%r362], [%rd170], 4, 4;
	// end inline asm
	bra.uni 	$L__BB0_114;
$L__BB0_107:
	setp.eq.s64 	%p54, %rd12, 0;
	@%p54 bra 	$L__BB0_114;
	setp.lt.u64 	%p55, %rd12, 253;
	mov.b64 	%rd205, 0;
	@%p55 bra 	$L__BB0_111;
	mov.b64 	%rd205, 0;
	mov.u64 	%rd204, %rd205;
$L__BB0_110:
	.pragma "nounroll";
	add.s64 	%rd147, %rd33, %rd205;
	ld.global.u32 	%r287, [%rd147];
	add.s64 	%rd148, %rd32, %rd205;
	st.u32 	[%rd148], %r287;
	ld.global.u32 	%r288, [%rd147+4];
	st.u32 	[%rd148+4], %r288;
	ld.global.u32 	%r289, [%rd147+8];
	st.u32 	[%rd148+8], %r289;
	ld.global.u32 	%r290, [%rd147+12];
	st.u32 	[%rd148+12], %r290;
	ld.global.u32 	%r291, [%rd147+16];
	st.u32 	[%rd148+16], %r291;
	ld.global.u32 	%r292, [%rd147+20];
	st.u32 	[%rd148+20], %r292;
	ld.global.u32 	%r293, [%rd147+24];
	st.u32 	[%rd148+24], %r293;
	ld.global.u32 	%r294, [%rd147+28];
	st.u32 	[%rd148+28], %r294;
	ld.global.u32 	%r295, [%rd147+32];
	st.u32 	[%rd148+32], %r295;
	ld.global.u32 	%r296, [%rd147+36];
	st.u32 	[%rd148+36], %r296;
	ld.global.u32 	%r297, [%rd147+40];
	st.u32 	[%rd148+40], %r297;
	ld.global.u32 	%r298, [%rd147+44];
	st.u32 	[%rd148+44], %r298;
	ld.global.u32 	%r299, [%rd147+48];
	st.u32 	[%rd148+48], %r299;
	ld.global.u32 	%r300, [%rd147+52];
	st.u32 	[%rd148+52], %r300;
	ld.global.u32 	%r301, [%rd147+56];
	st.u32 	[%rd148+56], %r301;
	ld.global.u32 	%r302, [%rd147+60];
	st.u32 	[%rd148+60], %r302;
	ld.global.u32 	%r303, [%rd147+64];
	st.u32 	[%rd148+64], %r303;
	ld.global.u32 	%r304, [%rd147+68];
	st.u32 	[%rd148+68], %r304;
	ld.global.u32 	%r305, [%rd147+72];
	st.u32 	[%rd148+72], %r305;
	ld.global.u32 	%r306, [%rd147+76];
	st.u32 	[%rd148+76], %r306;
	ld.global.u32 	%r307, [%rd147+80];
	st.u32 	[%rd148+80], %r307;
	ld.global.u32 	%r308, [%rd147+84];
	st.u32 	[%rd148+84], %r308;
	ld.global.u32 	%r309, [%rd147+88];
	st.u32 	[%rd148+88], %r309;
	ld.global.u32 	%r310, [%rd147+92];
	st.u32 	[%rd148+92], %r310;
	ld.global.u32 	%r311, [%rd147+96];
	st.u32 	[%rd148+96], %r311;
	ld.global.u32 	%r312, [%rd147+100];
	st.u32 	[%rd148+100], %r312;
	ld.global.u32 	%r313, [%rd147+104];
	st.u32 	[%rd148+104], %r313;
	ld.global.u32 	%r314, [%rd147+108];
	st.u32 	[%rd148+108], %r314;
	ld.global.u32 	%r315, [%rd147+112];
	st.u32 	[%rd148+112], %r315;
	ld.global.u32 	%r316, [%rd147+116];
	st.u32 	[%rd148+116], %r316;
	ld.global.u32 	%r317, [%rd147+120];
	st.u32 	[%rd148+120], %r317;
	ld.global.u32 	%r318, [%rd147+124];
	st.u32 	[%rd148+124], %r318;
	ld.global.u32 	%r319, [%rd147+128];
	st.u32 	[%rd148+128], %r319;
	ld.global.u32 	%r320, [%rd147+132];
	st.u32 	[%rd148+132], %r320;
	ld.global.u32 	%r321, [%rd147+136];
	st.u32 	[%rd148+136], %r321;
	ld.global.u32 	%r322, [%rd147+140];
	st.u32 	[%rd148+140], %r322;
	ld.global.u32 	%r323, [%rd147+144];
	st.u32 	[%rd148+144], %r323;
	ld.global.u32 	%r324, [%rd147+148];
	st.u32 	[%rd148+148], %r324;
	ld.global.u32 	%r325, [%rd147+152];
	st.u32 	[%rd148+152], %r325;
	ld.global.u32 	%r326, [%rd147+156];
	st.u32 	[%rd148+156], %r326;
	ld.global.u32 	%r327, [%rd147+160];
	st.u32 	[%rd148+160], %r327;
	ld.global.u32 	%r328, [%rd147+164];
	st.u32 	[%rd148+164], %r328;
	ld.global.u32 	%r329, [%rd147+168];
	st.u32 	[%rd148+168], %r329;
	ld.global.u32 	%r330, [%rd147+172];
	st.u32 	[%rd148+172], %r330;
	ld.global.u32 	%r331, [%rd147+176];
	st.u32 	[%rd148+176], %r331;
	ld.global.u32 	%r332, [%rd147+180];
	st.u32 	[%rd148+180], %r332;
	ld.global.u32 	%r333, [%rd147+184];
	st.u32 	[%rd148+184], %r333;
	ld.global.u32 	%r334, [%rd147+188];
	st.u32 	[%rd148+188], %r334;
	ld.global.u32 	%r335, [%rd147+192];
	st.u32 	[%rd148+192], %r335;
	ld.global.u32 	%r336, [%rd147+196];
	st.u32 	[%rd148+196], %r336;
	ld.global.u32 	%r337, [%rd147+200];
	st.u32 	[%rd148+200], %r337;
	ld.global.u32 	%r338, [%rd147+204];
	st.u32 	[%rd148+204], %r338;
	ld.global.u32 	%r339, [%rd147+208];
	st.u32 	[%rd148+208], %r339;
	ld.global.u32 	%r340, [%rd147+212];
	st.u32 	[%rd148+212], %r340;
	ld.global.u32 	%r341, [%rd147+216];
	st.u32 	[%rd148+216], %r341;
	ld.global.u32 	%r342, [%rd147+220];
	st.u32 	[%rd148+220], %r342;
	ld.global.u32 	%r343, [%rd147+224];
	st.u32 	[%rd148+224], %r343;
	ld.global.u32 	%r344, [%rd147+228];
	st.u32 	[%rd148+228], %r344;
	ld.global.u32 	%r345, [%rd147+232];
	st.u32 	[%rd148+232], %r345;
	ld.global.u32 	%r346, [%rd147+236];
	st.u32 	[%rd148+236], %r346;
	ld.global.u32 	%r347, [%rd147+240];
	st.u32 	[%rd148+240], %r347;
	ld.global.u32 	%r348, [%rd147+244];
	st.u32 	[%rd148+244], %r348;
	ld.global.u32 	%r349, [%rd147+248];
	st.u32 	[%rd148+248], %r349;
	ld.global.u32 	%r350, [%rd147+252];
	st.u32 	[%rd148+252], %r350;
	add.s64 	%rd205, %rd205, 256;
	add.s64 	%rd204, %rd204, 64;
	cvt.s64.s32 	%rd149, %r59;
	mad.lo.s64 	%rd150, %rd10, %rd149, -1;
	shr.u64 	%rd151, %rd150, 2;
	add.s64 	%rd152, %rd151, 1;
	and.b64  	%rd153, %rd152, 9223372036854775744;
	setp.eq.s64 	%p56, %rd204, %rd153;
	@%p56 bra 	$L__BB0_111;
	bra.uni 	$L__BB0_110;
$L__BB0_111:
	cvt.u64.u32 	%rd154, %r59;
	mad.lo.s64 	%rd155, %rd10, %rd154, -1;
	shr.u64 	%rd156, %rd155, 2;
	add.s64 	%rd157, %rd156, 1;
	and.b64  	%rd40, %rd157, 63;
	setp.eq.s64 	%p57, %rd40, 0;
	@%p57 bra 	$L__BB0_114;
	mov.b64 	%rd207, 0;
$L__BB0_113:
	.pragma "nounroll";
	add.s64 	%rd159, %rd33, %rd205;
	ld.global.u32 	%r351, [%rd159];
	add.s64 	%rd160, %rd32, %rd205;
	st.u32 	[%rd160], %r351;
	add.s64 	%rd205, %rd205, 4;
	add.s64 	%rd207, %rd207, 1;
	setp.ne.s64 	%p58, %rd207, %rd40;
	@%p58 bra 	$L__BB0_113;
$L__BB0_114:
	and.b16  	%rs21, %rs27, 255;
	mul.wide.u16 	%r366, %rs21, 16;
	mov.u32 	%r367, _ZZ26flash_attn_tma_microkernelPKfS0_S0_PfiiE12shared_state;
	add.s32 	%r363, %r367, %r366;
	// begin inline asm
	cp.async.mbarrier.arrive.shared.b64 [%r363];
	// end inline asm
	mov.b32 	%r365, 1;
	// begin inline asm
	mbarrier.arrive.shared::cta.b64                             %rd171,  [%r363], %r365;    // 2. 
	// end inline asm
	add.s16 	%rs22, %rs27, 1;
	and.b16  	%rs23, %rs22, 255;
	setp.eq.s16 	%p65, %rs23, 2;
	selp.b16 	%rs27, 0, %rs22, %p65;
	selp.u16 	%rs24, 1, 0, %p65;
	xor.b16  	%rs25, %rs25, %rs24;
$L__BB0_115:
	add.s32 	%r406, %r406, -40;
	setp.eq.s32 	%p66, %r407, %r53;
	@%p66 bra 	$L__BB0_47;
	bra.uni 	$L__BB0_43;

}


// ===== COMPILED SASS (sm_100) =====

	.target	sm_100

	.elftype	@"ET_EXEC"


//--------------------- .note.nv.tkinfo           --------------------------
	.section	.note.nv.tkinfo,"",@"SHT_NOTE"
	.sectionflags	@"SHF_NOTE_NV_TKINFO"
	.tkinfo
        /*0018*/ 	.word	0x00000002
        /*0030*/ 	.string	""
        /*0030*/ 	.string	"ptxas"
        /*0030*/ 	.string	"Cuda compilation tools, release 13.0, V13.0.88"
        /*0030*/ 	.string	"Build cuda_13.0.r13.0/compiler.36424714_0"
        /*0030*/ 	.string	"-arch sm_100 -m 64 "



//--------------------- .note.nv.cuinfo           --------------------------
	.section	.note.nv.cuinfo,"",@"SHT_NOTE"
	.sectionflags	@"SHF_NOTE_NV_CUINFO"
        /*0018*/ 	.short	0x0002
        /*001a*/ 	.short	0x0064
        /*001c*/ 	.short	0x0082
	.zero		2


//--------------------- .nv.info                  --------------------------
	.section	.nv.info,"",@"SHT_CUDA_INFO"
	.align	4


	//----- nvinfo : EIATTR_REGCOUNT
	.align		4
        /*0000*/ 	.byte	0x04, 0x2f
        /*0002*/ 	.short	(.L_1 - .L_0)
	.align		4
.L_0:
        /*0004*/ 	.word	index@(_Z26flash_attn_tma_microkernelPKfS0_S0_Pfii)
        /*0008*/ 	.word	0x00000020


	//----- nvinfo : EIATTR_FRAME_SIZE
	.align		4
.L_1:
        /*000c*/ 	.byte	0x04, 0x11
        /*000e*/ 	.short	(.L_3 - .L_2)
	.align		4
.L_2:
        /*0010*/ 	.word	index@(_Z26flash_attn_tma_microkernelPKfS0_S0_Pfii)
        /*0014*/ 	.word	0x00000220


	//----- nvinfo : EIATTR_MIN_STACK_SIZE
	.align		4
.L_3:
        /*0018*/ 	.byte	0x04, 0x12
        /*001a*/ 	.short	(.L_5 - .L_4)
	.align		4
.L_4:
        /*001c*/ 	.word	index@(_Z26flash_attn_tma_microkernelPKfS0_S0_Pfii)
        /*0020*/ 	.word	0x00000220
.L_5:


//--------------------- .nv.compat                --------------------------
	.section	.nv.compat,"",@"SHT_CUDA_COMPAT_INFO"
	.align	4
        /*0000*/ 	.byte	0x02, 0x09, 0x00, 0x00, 0x02, 0x02, 0x01, 0x00, 0x02, 0x05, 0x05, 0x00, 0x03, 0x07, 0x01, 0x01
        /*0010*/ 	.byte	0x02, 0x03, 0x00, 0x00, 0x02, 0x06, 0x01, 0x00, 0x04, 0x0b, 0x08, 0x00, 0x01, 0x00, 0x00, 0x00
        /*0020*/ 	.byte	0x00, 0x00, 0x00, 0x00


//--------------------- .nv.info._Z26flash_attn_tma_microkernelPKfS0_S0_Pfii --------------------------
	.section	.nv.info._Z26flash_attn_tma_microkernelPKfS0_S0_Pfii,"",@"SHT_CUDA_INFO"
	.sectionflags	@""
	.align	4


	//----- nvinfo : EIATTR_CUDA_API_VERSION
	.align		4
        /*0000*/ 	.byte	0x04, 0x37
        /*0002*/ 	.short	(.L_7 - .L_6)
.L_6:
        /*0004*/ 	.word	0x00000082


	//----- nvinfo : EIATTR_KPARAM_INFO
	.align		4
.L_7:
        /*0008*/ 	.byte	0x04, 0x17
        /*000a*/ 	.short	(.L_9 - .L_8)
.L_8:
        /*000c*/ 	.word	0x00000000
        /*0010*/ 	.short	0x0005
        /*0012*/ 	.short	0x0024
        /*0014*/ 	.byte	0x00, 0xf0, 0x11, 0x00


	//----- nvinfo : EIATTR_KPARAM_INFO
	.align		4
.L_9:
        /*0018*/ 	.byte	0x04, 0x17
        /*001a*/ 	.short	(.L_11 - .L_10)
.L_10:
        /*001c*/ 	.word	0x00000000
        /*0020*/ 	.short	0x0004
        /*0022*/ 	.short	0x0020
        /*0024*/ 	.byte	0x00, 0xf0, 0x11, 0x00


	//----- nvinfo : EIATTR_KPARAM_INFO
	.align		4
.L_11:
        /*0028*/ 	.byte	0x04, 0x17
        /*002a*/ 	.short	(.L_13 - .L_12)
.L_12:
        /*002c*/ 	.word	0x00000000
        /*0030*/ 	.short	0x0003
        /*0032*/ 	.short	0x0018
        /*0034*/ 	.byte	0x00, 0xf5, 0x21, 0x00


	//----- nvinfo : EIATTR_KPARAM_INFO
	.align		4
.L_13:
        /*0038*/ 	.byte	0x04, 0x17
        /*003a*/ 	.short	(.L_15 - .L_14)
.L_14:
        /*003c*/ 	.word	0x00000000
        /*0040*/ 	.short	0x0002
        /*0042*/ 	.short	0x0010
        /*0044*/ 	.byte	0x00, 0xf5, 0x21, 0x00


	//----- nvinfo : EIATTR_KPARAM_INFO
	.align		4
.L_15:
        /*0048*/ 	.byte	0x04, 0x17
        /*004a*/ 	.short	(.L_17 - .L_16)
.L_16:
        /*004c*/ 	.word	0x00000000
        /*0050*/ 	.short	0x0001
        /*0052*/ 	.short	0x0008
        /*0054*/ 	.byte	0x00, 0xf5, 0x21, 0x00


	//----- nvinfo : EIATTR_KPARAM_INFO
	.align		4
.L_17:
        /*0058*/ 	.byte	0x04, 0x17
        /*005a*/ 	.short	(.L_19 - .L_18)
.L_18:
        /*005c*/ 	.word	0x00000000
        /*0060*/ 	.short	0x0000
        /*0062*/ 	.short	0x0000
        /*0064*/ 	.byte	0x00, 0xf5, 0x21, 0x00


	//----- nvinfo : EIATTR_SPARSE_MMA_MASK
	.align		4
.L_19:
        /*0068*/ 	.byte	0x03, 0x50
        /*006a*/ 	.short	0x0000


	//----- nvinfo : EIATTR_MAXREG_COUNT
	.align		4
        /*006c*/ 	.byte	0x03, 0x1b
        /*006e*/ 	.short	0x00ff


	//----- nvinfo : EIATTR_NUM_BARRIERS
	.align		4
        /*0070*/ 	.byte	0x02, 0x4c
        /*0072*/ 	.byte	0x01
	.zero		1


	//----- nvinfo : EIATTR_MERCURY_ISA_VERSION
	.align		4
        /*0074*/ 	.byte	0x03, 0x5f
        /*0076*/ 	.short	0x0101


	//----- nvinfo : EIATTR_COOP_GROUP_MASK_REGIDS
	.align		4
        /*0078*/ 	.byte	0x04, 0x29
        /*007a*/ 	.short	(.L_21 - .L_20)


	//   ....[0]....
.L_20:
        /*007c*/ 	.word	0xffffffff


	//   ....[1]....
        /*0080*/ 	.word	0x05000005


	//----- nvinfo : EIATTR_COOP_GROUP_INSTR_OFFSETS
	.align		4
.L_21:
        /*0084*/ 	.byte	0x04, 0x28
        /*0086*/ 	.short	(.L_23 - .L_22)


	//   ....[0]....
.L_22:
        /*0088*/ 	.word	0x00000360


	//   ....[1]....
        /*008c*/ 	.word	0x00004d00


	//----- nvinfo : EIATTR_VRC_CTA_INIT_COUNT
	.align		4
.L_23:
        /*0090*/ 	.byte	0x02, 0x4a
	.zero		1
	.zero		1


	//----- nvinfo : EIATTR_MBARRIER_INSTR_OFFSETS
	.align		4
        /*0094*/ 	.byte	0x04, 0x39
        /*0096*/ 	.short	(.L_25 - .L_24)


	//   ....[0]....
.L_24:
        /*0098*/ 	.word	0x000002f0
        /*009c*/ 	.word	0x000000ff
        /*00a0*/ 	.word	0x00000008
        /*00a4*/ 	.short	0x0100
        /*00a6*/ 	.byte	0x05
	.zero		1


	//   ....[1]....
        /*00a8*/ 	.word	0x00000300
        /*00ac*/ 	.word	0x000000ff
        /*00b0*/ 	.word	0x00000000
        /*00b4*/ 	.short	0x0100
        /*00b6*/ 	.byte	0x05
	.zero		1


	//   ....[2]....
        /*00b8*/ 	.word	0x00000310
        /*00bc*/ 	.word	0x000000ff
        /*00c0*/ 	.word	0x00000018
        /*00c4*/ 	.short	0x0100
        /*00c6*/ 	.byte	0x05
	.zero		1


	//   ....[3]....
        /*00c8*/ 	.word	0x00000320
        /*00cc*/ 	.word	0x000000ff
        /*00d0*/ 	.word	0x00000010
        /*00d4*/ 	.short	0x0100
        /*00d6*/ 	.byte	0x05
	.zero		1


	//   ....[4]....
        /*00d8*/ 	.word	0x000007f0
        /*00dc*/ 	.word	0x000000ff
        /*00e0*/ 	.word	0x00000008
        /*00e4*/ 	.short	0x010a
        /*00e6*/ 	.byte	0x09
	.zero		1


	//   ....[5]....
        /*00e8*/ 	.word	0x00000980
        /*00ec*/ 	.word	0x000000ff
        /*00f0*/ 	.word	0x00000008
        /*00f4*/ 	.short	0x010a
        /*00f6*/ 	.byte	0x09
	.zero		1


	//   ....[6]....
        /*00f8*/ 	.word	0x000019b0
        /*00fc*/ 	.word	0x000000ff
        /*0100*/ 	.word	0x00000000
        /*0104*/ 	.short	0x0107
        /*0106*/ 	.byte	0x09
	.zero		1


	//   ....[7]....
        /*0108*/ 	.word	0x00001a00
        /*010c*/ 	.word	0x000000ff
        /*0110*/ 	.word	0x00000000
        /*0114*/ 	.short	0x0101
        /*0116*/ 	.byte	0x09
	.zero		1


	//   ....[8]....
        /*0118*/ 	.word	0x00001be0
        /*011c*/ 	.word	0x00000013
        /*0120*/ 	.word	0x00000000
        /*0124*/ 	.short	0x010a
        /*0126*/ 	.byte	0xff
	.zero		1


	//   ....[9]....
        /*0128*/ 	.word	0x00001d60
        /*012c*/ 	.word	0x00000013
        /*0130*/ 	.word	0x00000000
        /*0134*/ 	.short	0x010a
        /*0136*/ 	.byte	0xff
	.zero		1


	//   ....[10]....
        /*0138*/ 	.word	0x000023e0
        /*013c*/ 	.word	0x00000009
        /*0140*/ 	.word	0x00000008
        /*0144*/ 	.short	0x0101
        /*0146*/ 	.byte	0xff
	.zero		1


	//   ....[11]....
        /*0148*/ 	.word	0x00002480
        /*014c*/ 	.word	0x0000000d
        /*0150*/ 	.word	0x00000008
        /*0154*/ 	.short	0x010a
        /*0156*/ 	.byte	0xff
	.zero		1


	//   ....[12]....
        /*0158*/ 	.word	0x00002620
        /*015c*/ 	.word	0x0000000d
        /*0160*/ 	.word	0x00000008
        /*0164*/ 	.short	0x010a
        /*0166*/ 	.byte	0xff
	.zero		1


	//   ....[13]....
        /*0168*/ 	.word	0x00004a40
        /*016c*/ 	.word	0x000000ff
        /*0170*/ 	.word	0x00000000
        /*0174*/ 	.short	0x0107
        /*0176*/ 	.byte	0x04
	.zero		1


	//   ....[14]....
        /*0178*/ 	.word	0x00004a80
        /*017c*/ 	.word	0x000000ff
        /*0180*/ 	.word	0x00000000
        /*0184*/ 	.short	0x0101
        /*0186*/ 	.byte	0x04
	.zero		1


	//   ....[15]....
        /*0188*/ 	.word	0x00004e00
        /*018c*/ 	.word	0x0000000c
        /*0190*/ 	.word	0x00000000
        /*0194*/ 	.short	0x0108
        /*0196*/ 	.byte	0xff
	.zero		1


	//   ....[16]....
        /*0198*/ 	.word	0x00004e10
        /*019c*/ 	.word	0x0000000c
        /*01a0*/ 	.word	0x00000008
        /*01a4*/ 	.short	0x0108
        /*01a6*/ 	.byte	0xff
	.zero		1


	//   ....[17]....
        /*01a8*/ 	.word	0x00004e20
        /*01ac*/ 	.word	0x0000000c
        /*01b0*/ 	.word	0x00000010
        /*01b4*/ 	.short	0x0108
        /*01b6*/ 	.byte	0xff
	.zero		1


	//   ....[18]....
        /*01b8*/ 	.word	0x00004e30
        /*01bc*/ 	.word	0x0000000c
        /*01c0*/ 	.word	0x00000018
        /*01c4*/ 	.short	0x0108
        /*01c6*/ 	.byte	0xff
	.zero		1


	//----- nvinfo : EIATTR_NUM_MBARRIERS
	.align		4
.L_25:
        /*01c8*/ 	.byte	0x03, 0x38
        /*01ca*/ 	.short	0x0004


	//----- nvinfo : EIATTR_EXIT_INSTR_OFFSETS
	.align		4
        /*01cc*/ 	.byte	0x04, 0x1c
        /*01ce*/ 	.short	(.L_27 - .L_26)


	//   ....[0]....
.L_26:
        /*01d0*/ 	.word	0x00000050


	//   ....[1]....
        /*01d4*/ 	.word	0x00004d40


	//   ....[2]....
        /*01d8*/ 	.word	0x00004df0


	//   ....[3]....
        /*01dc*/ 	.word	0x00004e40


	//----- nvinfo : EIATTR_CRS_STACK_SIZE
	.align		4
.L_27:
        /*01e0*/ 	.byte	0x04, 0x1e
        /*01e2*/ 	.short	(.L_29 - .L_28)
.L_28:
        /*01e4*/ 	.word	0x00000000


	//----- nvinfo : EIATTR_CBANK_PARAM_SIZE
	.align		4
.L_29:
        /*01e8*/ 	.byte	0x03, 0x19
        /*01ea*/ 	.short	0x0028


	//----- nvinfo : EIATTR_PARAM_CBANK
	.align		4
        /*01ec*/ 	.byte	0x04, 0x0a
        /*01ee*/ 	.short	(.L_31 - .L_30)
	.align		4
.L_30:
        /*01f0*/ 	.word	index@(.nv.constant0._Z26flash_attn_tma_microkernelPKfS0_S0_Pfii)
        /*01f4*/ 	.short	0x0380
        /*01f6*/ 	.short	0x0028


	//----- nvinfo : EIATTR_SW_WAR
	.align		4
.L_31:
        /*01f8*/ 	.byte	0x04, 0x36
        /*01fa*/ 	.short	(.L_33 - .L_32)
.L_32:
        /*01fc*/ 	.word	0x00000008
.L_33:


//--------------------- .nv.callgraph             --------------------------
	.section	.nv.callgraph,"",@"SHT_CUDA_CALLGRAPH"
	.align	4
	.sectionentsize	8
	.align		4
        /*0000*/ 	.word	0x00000000
	.align		4
        /*0004*/ 	.word	0xffffffff
	.align		4
        /*0008*/ 	.word	0x00000000
	.align		4
        /*000c*/ 	.word	0xfffffffe
	.align		4
        /*0010*/ 	.word	0x00000000
	.align		4
        /*0014*/ 	.word	0xfffffffd
	.align		4
        /*0018*/ 	.word	0x00000000
	.align		4
        /*001c*/ 	.word	0xfffffffc


//--------------------- .text._Z26flash_attn_tma_microkernelPKfS0_S0_Pfii --------------------------
	.section	.text._Z26flash_attn_tma_microkernelPKfS0_S0_Pfii,"ax",@progbits
	.align	128
        .global         _Z26flash_attn_tma_microkernelPKfS0_S0_Pfii
        .type           _Z26flash_attn_tma_microkernelPKfS0_S0_Pfii,@function
        .size           _Z26flash_attn_tma_microkernelPKfS0_S0_Pfii,(.L_x_72 - _Z26flash_attn_tma_microkernelPKfS0_S0_Pfii)
        .other          _Z26flash_attn_tma_microkernelPKfS0_S0_Pfii,@"STO_CUDA_ENTRY STV_DEFAULT"
_Z26flash_attn_tma_microkernelPKfS0_S0_Pfii:
.text._Z26flash_attn_tma_microkernelPKfS0_S0_Pfii:
[----:B------:R-:W0:Y:S08]  /*0000*/  LDC R1, c[0x0][0x37c] ;  /* 0x0000df00ff017b82 */ /* 0x000e300000000800 */
[----:B------:R-:W1:Y:S01]  /*0010*/  S2UR UR14, SR_CTAID.X ;  /* 0x00000000000e79c3 */ /* 0x000e620000002500 */
[----:B0-----:R-:W-:-:S07]  /*0020*/  VIADD R1, R1, 0xfffffde0 ;  /* 0xfffffde001017836 */ /* 0x001fce0000000000 */
[----:B------:R-:W1:Y:S02]  /*0030*/  LDC R0, c[0x0][0x3a0] ;  /* 0x0000e800ff007b82 */ /* 0x000e640000000800 */
[----:B-1----:R-:W-:-:S13]  /*0040*/  ISETP.LE.AND P0, PT, R0, UR14, PT ;  /* 0x0000000e00007c0c */ /* 0x002fda000bf03270 */
[----:B------:R-:W-:Y:S05]  /*0050*/  @P0 EXIT ;  /* 0x000000000000094d */ /* 0x000fea0003800000 */
[----:B------:R-:W0:Y:S01]  /*0060*/  S2R R3, SR_CgaCtaId ;  /* 0x0000000000037919 */ /* 0x000e220000008800 */
[----:B------:R-:W1:Y:S01]  /*0070*/  LDC R12, c[0x0][0x3a4] ;  /* 0x0000e900ff0c7b82 */ /* 0x000e620000000800 */
[----:B------:R-:W-:Y:S01]  /*0080*/  MOV R13, 0x400 ;  /* 0x00000400000d7802 */ /* 0x000fe20000000f00 */
[----:B------:R-:W2:Y:S01]  /*0090*/  LDCU UR15, c[0x0][0x360] ;  /* 0x00006c00ff0f77ac */ /* 0x000ea20008000800 */
[----:B------:R-:W3:Y:S01]  /*00a0*/  S2R R15, SR_SWINHI ;  /* 0x00000000000f7919 */ /* 0x000ee20000002f00 */
[----:B------:R-:W-:Y:S02]  /*00b0*/  BSSY.RECONVERGENT B0, `(.L_x_0) ;  /* 0x000002a000007945 */ /* 0x000fe40003800200 */
[----:B------:R-:W-:Y:S01]  /*00c0*/  VIADD R2, R13, 0x230 ;  /* 0x000002300d027836 */ /* 0x000fe20000000000 */
[----:B------:R-:W4:Y:S01]  /*00d0*/  S2R R0, SR_TID.Y ;  /* 0x0000000000007919 */ /* 0x000f220000002200 */
[----:B------:R-:W4:Y:S01]  /*00e0*/  LDCU UR8, c[0x0][0x364] ;  /* 0x00006c80ff0877ac */ /* 0x000f220008000800 */
[----:B------:R-:W4:Y:S01]  /*00f0*/  S2R R11, SR_TID.Z ;  /* 0x00000000000b7919 */ /* 0x000f220000002300 */
[----:B------:R-:W0:Y:S01]  /*0100*/  LDCU.64 UR10, c[0x0][0x358] ;  /* 0x00006b00ff0a77ac */ /* 0x000e220008000a00 */
[----:B------:R-:W5:Y:S01]  /*0110*/  S2R R23, SR_TID.X ;  /* 0x0000000000177919 */ /* 0x000f620000002100 */
[----:B-1----:R-:W-:Y:S01]  /*0120*/  IMAD R7, R12, 0x28, RZ ;  /* 0x000000280c077824 */ /* 0x002fe200078e02ff */
[----:B0-----:R-:W-:-:S04]  /*0130*/  LEA R2, R3, R2, 0x18 ;  /* 0x0000000203027211 */ /* 0x001fc800078ec0ff */
[----:B------:R-:W-:Y:S02]  /*0140*/  MOV R8, R2 ;  /* 0x0000000200087202 */ /* 0x000fe40000000f00 */
[----:B---3--:R-:W-:-:S03]  /*0150*/  MOV R9, R15 ;  /* 0x0000000f00097202 */ /* 0x008fc60000000f00 */
[----:B------:R-:W-:-:S04]  /*0160*/  IMAD.WIDE R4, R7, 0x4, R8 ;  /* 0x0000000407047825 */ /* 0x000fc800078e0208 */
[----:B----4-:R-:W-:Y:S02]  /*0170*/  IMAD R0, R11, UR8, R0 ;  /* 0x000000080b007c24 */ /* 0x010fe4000f8e0200 */
[----:B------:R-:W-:Y:S01]  /*0180*/  IMAD.WIDE R10, R7, 0x4, R4 ;  /* 0x00000004070a7825 */ /* 0x000fe200078e0204 */
[----:B-----5:R-:W-:-:S03]  /*0190*/  ISETP.GE.AND P1, PT, R23, R12, PT ;  /* 0x0000000c1700720c */ /* 0x020fc60003f26270 */
[----:B--2---:R-:W-:Y:S01]  /*01a0*/  IMAD R0, R0, UR15, RZ ;  /* 0x0000000f00007c24 */ /* 0x004fe2000f8e02ff */
[----:B------:R0:W-:Y:S01]  /*01b0*/  STL.128 [R1], R8 ;  /* 0x0000000801007387 */ /* 0x0001e20000100c00 */
[----:B------:R-:W-:-:S03]  /*01c0*/  IMAD.WIDE R6, R7, 0x4, R10 ;  /* 0x0000000407067825 */ /* 0x000fc600078e020a */
[----:B------:R-:W-:Y:S01]  /*01d0*/  LOP3.LUT P0, RZ, R0, R23, RZ, 0xfc, !PT ;  /* 0x0000001700ff7212 */ /* 0x000fe2000780fcff */
[----:B------:R-:W-:Y:S01]  /*01e0*/  VIADD R0, R1, 0x20 ;  /* 0x0000002001007836 */ /* 0x000fe20000000000 */
[----:B------:R0:W-:Y:S11]  /*01f0*/  STL.128 [R1+0x10], R4 ;  /* 0x0000100401007387 */ /* 0x0001f60000100c00 */
[----:B------:R-:W-:Y:S05]  /*0200*/  @P0 BRA `(.L_x_1) ;  /* 0x0000000000500947 */ /* 0x000fea0003800000 */
[----:B------:R-:W1:Y:S01]  /*0210*/  S2UR UR7, SR_CgaCtaId ;  /* 0x00000000000779c3 */ /* 0x000e620000008800 */
[----:B------:R-:W2:Y:S01]  /*0220*/  LDCU UR5, c[0x0][0x368] ;  /* 0x00006d00ff0577ac */ /* 0x000ea20008000800 */
[----:B------:R-:W-:Y:S01]  /*0230*/  R2UR UR6, R13 ;  /* 0x000000000d0672ca */ /* 0x000fe200000e0000 */
[----:B------:R-:W-:-:S04]  /*0240*/  UIMAD UR4, UR15, UR8, URZ ;  /* 0x000000080f0472a4 */ /* 0x000fc8000f8e02ff */
[----:B--2---:R-:W-:-:S08]  /*0250*/  UIMAD UR4, UR4, UR5, URZ ;  /* 0x00000005040472a4 */ /* 0x004fd0000f8e02ff */
[----:B-1----:R-:W-:Y:S01]  /*0260*/  ULEA UR5, UR7, UR6, 0x18 ;  /* 0x0000000607057291 */ /* 0x002fe2000f8ec0ff */
[----:B------:R-:W-:Y:S01]  /*0270*/  IMAD.U32 R3, RZ, RZ, UR4 ;  /* 0x00000004ff037e24 */ /* 0x000fe2000f8e00ff */
[----:B------:R-:W-:-:S04]  /*0280*/  UIADD3 UR6, UPT, UPT, -UR4, 0x100000, URZ ;  /* 0x0010000004067890 */ /* 0x000fc8000fffe1ff */
[----:B------:R-:W-:Y:S02]  /*0290*/  USHF.L.U32 UR7, UR6, 0xb, URZ ;  /* 0x0000000b06077899 */ /* 0x000fe400080006ff */
[----:B------:R-:W-:Y:S01]  /*02a0*/  USHF.L.U32 UR6, UR6, 0x1, URZ ;  /* 0x0000000106067899 */ /* 0x000fe200080006ff */
[----:B0-----:R-:W-:-:S05]  /*02b0*/  IMAD.U32 R4, RZ, RZ, UR5 ;  /* 0x00000005ff047e24 */ /* 0x001fca000f8e00ff */
[----:B------:R-:W-:Y:S02]  /*02c0*/  MOV R4, R4 ;  /* 0x0000000400047202 */ /* 0x000fe40000000f00 */
[----:B------:R-:W-:Y:S01]  /*02d0*/  MOV R5, R15 ;  /* 0x0000000f00057202 */ /* 0x000fe20000000f00 */
[----:B------:R-:W0:Y:S03]  /*02e0*/  FENCE.VIEW.ASYNC.S ;  /* 0x00000000000073c6 */ /* 0x000e260000000000 */
[----:B0-----:R1:W0:Y:S01]  /*02f0*/  SYNCS.EXCH.64 URZ, [UR5+0x8], UR6 ;  /* 0x0000080605ff75b2 */ /* 0x0012220008000100 */
[----:B------:R1:W0:Y:S01]  /*0300*/  SYNCS.EXCH.64 URZ, [UR5], UR6 ;  /* 0x0000000605ff75b2 */ /* 0x0002220008000100 */
[----:B------:R1:W0:Y:S01]  /*0310*/  SYNCS.EXCH.64 URZ, [UR5+0x18], UR6 ;  /* 0x0000180605ff75b2 */ /* 0x0002220008000100 */
[----:B------:R1:W0:Y:S02]  /*0320*/  SYNCS.EXCH.64 URZ, [UR5+0x10], UR6 ;  /* 0x0000100605ff75b2 */ /* 0x0002240008000100 */
[----:B0-----:R1:W-:Y:S01]  /*0330*/  ST.E.STRONG.SM desc[UR10][R4.64+0x20], R3 ;  /* 0x0000200304007985 */ /* 0x0013e2000c10b90a */
[----:B------:R-:W-:Y:S01]  /*0340*/  NOP ;  /* 0x0000000000007918 */ /* 0x000fe20000000000 */
.L_x_1:
[----:B-1----:R-:W-:Y:S05]  /*0350*/  BSYNC.RECONVERGENT B0 ;  /* 0x0000000000007941 */ /* 0x002fea0003800200 */
.L_x_0:
[----:B------:R-:W-:Y:S06]  /*0360*/  BAR.SYNC.DEFER_BLOCKING 0x0 ;  /* 0x0000000000007b1d */ /* 0x000fec0000010000 */
[----:B------:R-:W-:Y:S04]  /*0370*/  BSSY.RECONVERGENT B0, `(.L_x_2) ;  /* 0x000000c000007945 */ /* 0x000fe80003800200 */
[----:B------:R-:W-:Y:S05]  /*0380*/  @P1 BRA `(.L_x_3) ;  /* 0x0000000000281947 */ /* 0x000fea0003800000 */
[----:B0-----:R-:W0:Y:S01]  /*0390*/  LDC.64 R6, c[0x0][0x380] ;  /* 0x0000e000ff067b82 */ /* 0x001e220000000a00 */
[----:B------:R-:W-:-:S07]  /*03a0*/  IMAD.MOV.U32 R3, RZ, RZ, R23 ;  /* 0x000000ffff037224 */ /* 0x000fce00078e0017 */
.L_x_4:
[----:B------:R-:W-:-:S04]  /*03b0*/  IMAD R5, R12, UR14, R3 ;  /* 0x0000000e0c057c24 */ /* 0x000fc8000f8e0203 */
[----:B01----:R-:W-:-:S06]  /*03c0*/  IMAD.WIDE R4, R5, 0x4, R6 ;  /* 0x0000000405047825 */ /* 0x003fcc00078e0206 */
[----:B------:R-:W2:Y:S01]  /*03d0*/  LDG.E.CONSTANT R4, desc[UR10][R4.64] ;  /* 0x0000000a04047981 */ /* 0x000ea2000c1e9900 */
[C---:B------:R-:W-:Y:S02]  /*03e0*/  IMAD R9, R3.reuse, 0x4, R0 ;  /* 0x0000000403097824 */ /* 0x040fe400078e0200 */
[----:B------:R-:W-:-:S05]  /*03f0*/  VIADD R3, R3, UR15 ;  /* 0x0000000f03037c36 */ /* 0x000fca0008000000 */
[----:B------:R-:W-:Y:S01]  /*0400*/  ISETP.GE.AND P0, PT, R3, R12, PT ;  /* 0x0000000c0300720c */ /* 0x000fe20003f06270 */
[----:B--2---:R1:W-:-:S12]  /*0410*/  STL [R9], R4 ;  /* 0x0000000409007387 */ /* 0x0043d80000100800 */
[----:B------:R-:W-:Y:S05]  /*0420*/  @!P0 BRA `(.L_x_4) ;  /* 0xfffffffc00e08947 */ /* 0x000fea000383ffff */
.L_x_3:
[----:B------:R-:W-:Y:S05]  /*0430*/  BSYNC.RECONVERGENT B0 ;  /* 0x0000000000007941 */ /* 0x000fea0003800200 */
.L_x_2:
[----:B------:R-:W-:Y:S01]  /*0440*/  BAR.SYNC.DEFER_BLOCKING 0x0 ;  /* 0x0000000000007b1d */ /* 0x000fe20000010000 */
[----:B------:R-:W-:Y:S01]  /*0450*/  ISETP.GE.AND P0, PT, R12, 0x1, PT ;  /* 0x000000010c00780c */ /* 0x000fe20003f06270 */
[C---:B------:R-:W-:Y:S02]  /*0460*/  VIADD R21, R1.reuse, 0x10 ;  /* 0x0000001001157836 */ /* 0x040fe40000000000 */
[----:B------:R-:W-:-:S10]  /*0470*/  VIADD R20, R1, 0x120 ;  /* 0x0000012001147836 */ /* 0x000fd40000000000 */
[----:B------:R-:W-:Y:S05]  /*0480*/  @!P0 BRA `(.L_x_5) ;  /* 0x0000000000c08947 */ /* 0x000fea0003800000 */
[C---:B------:R-:W-:Y:S01]  /*0490*/  ISETP.GE.U32.AND P0, PT, R12.reuse, 0x10, PT ;  /* 0x000000100c00780c */ /* 0x040fe20003f06070 */
[----:B------:R-:W-:Y:S01]  /*04a0*/  IMAD.MOV.U32 R3, RZ, RZ, RZ ;  /* 0x000000ffff037224 */ /* 0x000fe200078e00ff */
[----:B0-----:R-:W-:-:S04]  /*04b0*/  LOP3.LUT R6, R12, 0xf, RZ, 0xc0, !PT ;  /* 0x0000000f0c067812 */ /* 0x001fc800078ec0ff */
[----:B------:R-:W-:-:S07]  /*04c0*/  ISETP.NE.AND P1, PT, R6, RZ, PT ;  /* 0x000000ff0600720c */ /* 0x000fce0003f25270 */
[----:B------:R-:W-:Y:S06]  /*04d0*/  @!P0 BRA `(.L_x_6) ;  /* 0x0000000000288947 */ /* 0x000fec0003800000 */
[----:B------:R-:W-:Y:S01]  /*04e0*/  LOP3.LUT R3, R12, 0x7ffffff0, RZ, 0xc0, !PT ;  /* 0x7ffffff00c037812 */ /* 0x000fe200078ec0ff */
[----:B-1----:R-:W-:-:S07]  /*04f0*/  IMAD.MOV.U32 R4, RZ, RZ, RZ ;  /* 0x000000ffff047224 */ /* 0x002fce00078e00ff */
.L_x_7:
[C---:B0-----:R-:W-:Y:S02]  /*0500*/  IMAD R5, R4.reuse, 0x4, R20 ;  /* 0x0000000404057824 */ /* 0x041fe400078e0214 */
[----:B------:R-:W-:-:S03]  /*0510*/  VIADD R4, R4, 0x10 ;  /* 0x0000001004047836 */ /* 0x000fc60000000000 */
[----:B------:R0:W-:Y:S02]  /*0520*/  STL.128 [R5], RZ ;  /* 0x000000ff05007387 */ /* 0x0001e40000100c00 */
[----:B------:R-:W-:Y:S02]  /*0530*/  ISETP.NE.AND P0, PT, R4, R3, PT ;  /* 0x000000030400720c */ /* 0x000fe40003f05270 */
[----:B------:R0:W-:Y:S04]  /*0540*/  STL.128 [R5+0x10], RZ ;  /* 0x000010ff05007387 */ /* 0x0001e80000100c00 */
[----:B------:R0:W-:Y:S04]  /*0550*/  STL.128 [R5+0x20], RZ ;  /* 0x000020ff05007387 */ /* 0x0001e80000100c00 */
[----:B------:R0:W-:Y:S03]  /*0560*/  STL.128 [R5+0x30], RZ ;  /* 0x000030ff05007387 */ /* 0x0001e60000100c00 */
[----:B------:R-:W-:Y:S05]  /*0570*/  @P0 BRA `(.L_x_7) ;  /* 0xfffffffc00e00947 */ /* 0x000fea000383ffff */
.L_x_6:
[----:B------:R-:W-:Y:S05]  /*0580*/  @!P1 BRA `(.L_x_5) ;  /* 0x0000000000809947 */ /* 0x000fea0003800000 */
[----:B------:R-:W-:Y:S02]  /*0590*/  ISETP.GE.U32.AND P0, PT, R6, 0x8, PT ;  /* 0x000000080600780c */ /* 0x000fe40003f06070 */
[----:B0-----:R-:W-:-:S04]  /*05a0*/  LOP3.LUT R5, R12, 0x7, RZ, 0xc0, !PT ;  /* 0x000000070c057812 */ /* 0x001fc800078ec0ff */
[----:B------:R-:W-:-:S07]  /*05b0*/  ISETP.NE.AND P1, PT, R5, RZ, PT ;  /* 0x000000ff0500720c */ /* 0x000fce0003f25270 */
[----:B------:R-:W-:Y:S06]  /*05c0*/  @!P0 BRA `(.L_x_8) ;  /* 0x0000000000288947 */ /* 0x000fec0003800000 */
[C---:B-1----:R-:W-:Y:S02]  /*05d0*/  IMAD R4, R3.reuse, 0x4, R20 ;  /* 0x0000000403047824 */ /* 0x042fe400078e0214 */
[----:B------:R-:W-:-:S03]  /*05e0*/  VIADD R3, R3, 0x8 ;  /* 0x0000000803037836 */ /* 0x000fc60000000000 */
[----:B------:R0:W-:Y:S04]  /*05f0*/  STL [R4], RZ ;  /* 0x000000ff04007387 */ /* 0x0001e80000100800 */
[----:B------:R0:W-:Y:S04]  /*0600*/  STL [R4+0x4], RZ ;  /* 0x000004ff04007387 */ /* 0x0001e80000100800 */
[----:B------:R0:W-:Y:S04]  /*0610*/  STL [R4+0x8], RZ ;  /* 0x000008ff04007387 */ /* 0x0001e80000100800 */
[----:B------:R0:W-:Y:S04]  /*0620*/  STL [R4+0xc], RZ ;  /* 0x00000cff04007387 */ /* 0x0001e80000100800 */
[----:B------:R0:W-:Y:S04]  /*0630*/  STL [R4+0x10], RZ ;  /* 0x000010ff04007387 */ /* 0x0001e80000100800 */
[----:B------:R0:W-:Y:S04]  /*0640*/  STL [R4+0x14], RZ ;  /* 0x000014ff04007387 */ /* 0x0001e80000100800 */
[----:B------:R0:W-:Y:S04]  /*0650*/  STL [R4+0x18], RZ ;  /* 0x000018ff04007387 */ /* 0x0001e80000100800 */
[----:B------:R0:W-:Y:S02]  /*0660*/  STL [R4+0x1c], RZ ;  /* 0x00001cff04007387 */ /* 0x0001e40000100800 */
.L_x_8:
[----:B------:R-:W-:Y:S05]  /*0670*/  @!P1 BRA `(.L_x_5) ;  /* 0x0000000000449947 */ /* 0x000fea0003800000 */
[----:B------:R-:W-:Y:S02]  /*0680*/  ISETP.GE.U32.AND P0, PT, R5, 0x4, PT ;  /* 0x000000040500780c */ /* 0x000fe40003f06070 */
[----:B------:R-:W-:-:S04]  /*0690*/  LOP3.LUT R12, R12, 0x3, RZ, 0xc0, !PT ;  /* 0x000000030c0c7812 */ /* 0x000fc800078ec0ff */
[----:B------:R-:W-:-:S07]  /*06a0*/  ISETP.NE.AND P1, PT, R12, RZ, PT ;  /* 0x000000ff0c00720c */ /* 0x000fce0003f25270 */
[C---:B01----:R-:W-:Y:S02]  /*06b0*/  @P0 IMAD R4, R3.reuse, 0x4, R20 ;  /* 0x0000000403040824 */ /* 0x043fe400078e0214 */
[----:B------:R-:W-:-:S03]  /*06c0*/  @P0 VIADD R3, R3, 0x4 ;  /* 0x0000000403030836 */ /* 0x000fc60000000000 */
[----:B------:R2:W-:Y:S04]  /*06d0*/  @P0 STL [R4], RZ ;  /* 0x000000ff04000387 */ /* 0x0005e80000100800 */
[----:B------:R2:W-:Y:S04]  /*06e0*/  @P0 STL [R4+0x4], RZ ;  /* 0x000004ff04000387 */ /* 0x0005e80000100800 */
[----:B------:R2:W-:Y:S04]  /*06f0*/  @P0 STL [R4+0x8], RZ ;  /* 0x000008ff04000387 */ /* 0x0005e80000100800 */
[----:B------:R2:W-:Y:S01]  /*0700*/  @P0 STL [R4+0xc], RZ ;  /* 0x00000cff04000387 */ /* 0x0005e20000100800 */
[----:B------:R-:W-:Y:S05]  /*0710*/  @!P1 BRA `(.L_x_5) ;  /* 0x00000000001c9947 */ /* 0x000fea0003800000 */
[----:B------:R-:W-:-:S05]  /*0720*/  UMOV UR4, URZ ;  /* 0x000000ff00047c82 */ /* 0x000fca0008000000 */
.L_x_9:
[C---:B--2---:R-:W-:Y:S01]  /*0730*/  IMAD R4, R3.reuse, 0x4, R20 ;  /* 0x0000000403047824 */ /* 0x044fe200078e0214 */
[----:B------:R-:W-:Y:S01]  /*0740*/  UIADD3 UR4, UPT, UPT, UR4, 0x1, URZ ;  /* 0x0000000104047890 */ /* 0x000fe2000fffe0ff */
[----:B------:R-:W-:-:S03]  /*0750*/  VIADD R3, R3, 0x1 ;  /* 0x0000000103037836 */ /* 0x000fc60000000000 */
[----:B------:R3:W-:Y:S02]  /*0760*/  STL [R4], RZ ;  /* 0x000000ff04007387 */ /* 0x0007e40000100800 */
[----:B------:R-:W-:-:S13]  /*0770*/  ISETP.NE.AND P0, PT, R12, UR4, PT ;  /* 0x000000040c007c0c */ /* 0x000fda000bf05270 */
[----:B---3--:R-:W-:Y:S05]  /*0780*/  @P0 BRA `(.L_x_9) ;  /* 0xfffffffc00e80947 */ /* 0x008fea000383ffff */
.L_x_5:
[----:B012---:R-:W-:Y:S01]  /*0790*/  CS2R R4, SR_GLOBALTIMERLO ;  /* 0x0000000000047805 */ /* 0x007fe20000015200 */
[----:B------:R-:W0:Y:S01]  /*07a0*/  S2UR UR4, SR_CgaCtaId ;  /* 0x00000000000479c3 */ /* 0x000e220000008800 */
[----:B------:R-:W-:Y:S01]  /*07b0*/  R2UR UR9, R13 ;  /* 0x000000000d0972ca */ /* 0x000fe200000e0000 */
[----:B------:R-:W-:-:S05]  /*07c0*/  IMAD.MOV.U32 R3, RZ, RZ, 0x1 ;  /* 0x00000001ff037424 */ /* 0x000fca00078e00ff */
[----:B------:R-:W-:-:S07]  /*07d0*/  SHF.L.U32 R3, R3, 0x1f, RZ ;  /* 0x0000001f03037819 */ /* 0x000fce00000006ff */
[----:B0-----:R-:W-:-:S09]  /*07e0*/  ULEA UR9, UR4, UR9, 0x18 ;  /* 0x0000000904097291 */ /* 0x001fd2000f8ec0ff */
[----:B------:R-:W0:Y:S02]  /*07f0*/  SYNCS.PHASECHK.TRANS64.TRYWAIT P0, [UR9+0x8], R3 ;  /* 0x00000803ff0075a7 */ /* 0x000e240008001109 */
[----:B0-----:R-:W-:Y:S05]  /*0800*/  @P0 BRA `(.L_x_10) ;  /* 0x0000000000640947 */ /* 0x001fea0003800000 */
[----:B------:R-:W-:Y:S01]  /*0810*/  IMAD.MOV.U32 R8, RZ, RZ, 0x1 ;  /* 0x00000001ff087424 */ /* 0x000fe200078e00ff */
[----:B------:R-:W-:-:S04]  /*0820*/  UMOV UR4, URZ ;  /* 0x000000ff00047c82 */ /* 0x000fc80008000000 */
[----:B------:R-:W-:-:S07]  /*0830*/  SHF.L.U32 R8, R8, 0x1f, RZ ;  /* 0x0000001f08087819 */ /* 0x000fce00000006ff */
.L_x_13:
[----:B------:R-:W-:-:S11]  /*0840*/  UISETP.GT.AND UP0, UPT, UR4, 0xf, UPT ;  /* 0x0000000f0400788c */ /* 0x000fd6000bf04270 */
[----:B------:R-:W-:Y:S01]  /*0850*/  @!UP0 UIADD3 UR4, UPT, UPT, UR4, 0x1, URZ ;  /* 0x0000000104048890 */ /* 0x000fe2000fffe0ff */
[----:B------:R-:W-:Y:S11]  /*0860*/  BRA.U !UP0, `(.L_x_11) ;  /* 0x0000000108447547 */ /* 0x000ff6000b800000 */
[----:B------:R-:W-:-:S06]  /*0870*/  CS2R R6, SR_GLOBALTIMERLO ;  /* 0x0000000000067805 */ /* 0x000fcc0000015200 */
[----:B------:R-:W-:-:S05]  /*0880*/  IADD3 R6, P0, PT, -R4, R6, RZ ;  /* 0x0000000604067210 */ /* 0x000fca0007f1e1ff */
[----:B------:R-:W-:Y:S01]  /*0890*/  IMAD.X R7, R7, 0x1, ~R5, P0 ;  /* 0x0000000107077824 */ /* 0x000fe200000e0e05 */
[----:B------:R-:W-:-:S04]  /*08a0*/  ISETP.GE.U32.AND P0, PT, R6, 0x3d0900, PT ;  /* 0x003d09000600780c */ /* 0x000fc80003f06070 */
[----:B------:R-:W-:-:S13]  /*08b0*/  ISETP.GE.AND.EX P0, PT, R7, RZ, PT, P0 ;  /* 0x000000ff0700720c */ /* 0x000fda0003f06300 */
[----:B------:R-:W-:Y:S05]  /*08c0*/  @!P0 BRA `(.L_x_12) ;  /* 0x0000000000088947 */ /* 0x000fea0003800000 */
[----:B------:R-:W-:Y:S05]  /*08d0*/  NANOSLEEP 0xf4240 ;  /* 0x000f42400000795d */ /* 0x000fea0003800000 */
[----:B------:R-:W-:Y:S05]  /*08e0*/  BRA `(.L_x_11) ;  /* 0x0000000000247947 */ /* 0x000fea0003800000 */
.L_x_12:
[----:B------:R-:W-:-:S04]  /*08f0*/  ISETP.GE.U32.AND P0, PT, R6, 0x9c40, PT ;  /* 0x00009c400600780c */ /* 0x000fc80003f06070 */
[----:B------:R-:W-:-:S13]  /*0900*/  ISETP.GE.AND.EX P0, PT, R7, RZ, PT, P0 ;  /* 0x000000ff0700720c */ /* 0x000fda0003f06300 */
[----:B------:R-:W-:Y:S05]  /*0910*/  @!P0 BRA `(.L_x_11) ;  /* 0x0000000000188947 */ /* 0x000fea0003800000 */
[----:B------:R-:W-:-:S04]  /*0920*/  SHF.R.S32.HI R3, RZ, 0x1f, R7 ;  /* 0x0000001fff037819 */ /* 0x000fc80000011407 */
[----:B------:R-:W-:-:S05]  /*0930*/  LEA.HI R3, P0, R3, R6, RZ, 0x2 ;  /* 0x0000000603037211 */ /* 0x000fca00078110ff */
[----:B------:R-:W-:-:S05]  /*0940*/  IMAD.X R6, RZ, RZ, R7, P0 ;  /* 0x000000ffff067224 */ /* 0x000fca00000e0607 */
[----:B------:R-:W-:-:S04]  /*0950*/  SHF.R.U64 R3, R3, 0x2, R6 ;  /* 0x0000000203037819 */ /* 0x000fc80000001206 */
[----:B------:R-:W-:Y:S05]  /*0960*/  NANOSLEEP R3 ;  /* 0x000000030000735d */ /* 0x000fea0003800000 */
[----:B------:R-:W-:Y:S01]  /*0970*/  NOP ;  /* 0x0000000000007918 */ /* 0x000fe20000000000 */
.L_x_11:
[----:B------:R-:W0:Y:S02]  /*0980*/  SYNCS.PHASECHK.TRANS64.TRYWAIT P0, [UR9+0x8], R8 ;  /* 0x00000808ff0075a7 */ /* 0x000e240008001109 */
[----:B0-----:R-:W-:Y:S05]  /*0990*/  @!P0 BRA `(.L_x_13) ;  /* 0xfffffffc00a88947 */ /* 0x001fea000383ffff */
.L_x_10:
[----:B------:R-:W0:Y:S02]  /*09a0*/  LDC.64 R14, c[0x0][0x3a0] ;  /* 0x0000e800ff0e7b82 */ /* 0x000e240000000a00 */
[----:B0-----:R-:W-:Y:S01]  /*09b0*/  VIMNMX R3, PT, PT, R14, 0x28, PT ;  /* 0x000000280e037848 */ /* 0x001fe20003fe0100 */
[----:B------:R-:W-:-:S04]  /*09c0*/  IMAD.SHL.U32 R4, R15, 0x4, RZ ;  /* 0x000000040f047824 */ /* 0x000fc800078e00ff */
[----:B------:R-:W-:-:S05]  /*09d0*/  IMAD R3, R3, R4, RZ ;  /* 0x0000000403037224 */ /* 0x000fca00078e02ff */
[----:B------:R-:W-:-:S13]  /*09e0*/  ISETP.GE.AND P0, PT, R3, 0x1, PT ;  /* 0x000000010300780c */ /* 0x000fda0003f06270 */
[----:B------:R-:W-:Y:S05]  /*09f0*/  @!P0 BRA `(.L_x_14) ;  /* 0x0000000c00ec8947 */ /* 0x000fea0003800000 */
[C---:B------:R-:W-:Y:S01]  /*0a00*/  ISETP.GE.U32.AND P0, PT, R3.reuse, 0xd, PT ;  /* 0x0000000d0300780c */ /* 0x040fe20003f06070 */
[----:B------:R-:W-:Y:S01]  /*0a10*/  VIADD R4, R3, 0xffffffff ;  /* 0xffffffff03047836 */ /* 0x000fe20000000000 */
[----:B------:R-:W-:-:S04]  /*0a20*/  UMOV UR4, URZ ;  /* 0x000000ff00047c82 */ /* 0x000fc80008000000 */
[----:B------:R-:W-:-:S04]  /*0a30*/  LEA.HI R4, R4, 0x1, RZ, 0x1e ;  /* 0x0000000104047811 */ /* 0x000fc800078ff0ff */
[----:B------:R-:W-:-:S03]  /*0a40*/  LOP3.LUT R16, R4, 0x3, RZ, 0xc0, !PT ;  /* 0x0000000304107812 */ /* 0x000fc600078ec0ff */
[----:B------:R-:W-:Y:S05]  /*0a50*/  @!P0 BRA `(.L_x_15) ;  /* 0x0000000400988947 */ /* 0x000fea0003800000 */
[----:B------:R-:W-:Y:S01]  /*0a60*/  LOP3.LUT R12, R4, 0x7ffffffc, RZ, 0xc0, !PT ;  /* 0x7ffffffc040c7812 */ /* 0x000fe200078ec0ff */
[----:B------:R-:W0:Y:S03]  /*0a70*/  LDCU.64 UR20, c[0x0][0x388] ;  /* 0x00007100ff1477ac */ /* 0x000e260008000a00 */
[----:B------:R-:W-:Y:S01]  /*0a80*/  ISETP.GT.AND P0, PT, R12, RZ, PT ;  /* 0x000000ff0c00720c */ /* 0x000fe20003f04270 */
[----:B------:R-:W-:Y:S01]  /*0a90*/  UMOV UR4, URZ ;  /* 0x000000ff00047c82 */ /* 0x000fe20008000000 */
[----:B------:R-:W-:-:S11]  /*0aa0*/  UMOV UR5, URZ ;  /* 0x000000ff00057c82 */ /* 0x000fd60008000000 */
[----:B------:R-:W-:Y:S05]  /*0ab0*/  @!P0 BRA `(.L_x_16) ;  /* 0x0000000400408947 */ /* 0x000fea0003800000 */
[----:B------:R-:W-:Y:S01]  /*0ac0*/  VIADD R4, R12, -UR5 ;  /* 0x800000050c047c36 */ /* 0x000fe20008000000 */
[----:B------:R-:W-:-:S04]  /*0ad0*/  PLOP3.LUT P0, PT, PT, PT, PT, 0x80, 0x8 ;  /* 0x000000000008781c */ /* 0x000fc80003f0f070 */
[----:B------:R-:W-:-:S13]  /*0ae0*/  ISETP.GT.AND P1, PT, R4, 0xc, PT ;  /* 0x0000000c0400780c */ /* 0x000fda0003f24270 */
[----:B------:R-:W-:Y:S05]  /*0af0*/  @!P1 BRA `(.L_x_17) ;  /* 0x0000000000b89947 */ /* 0x000fea0003800000 */
[----:B------:R-:W-:Y:S01]  /*0b00*/  PLOP3.LUT P0, PT, PT, PT, PT, 0x8, 0x80 ;  /* 0x000000000080781c */ /* 0x000fe20003f0e170 */
[----:B------:R-:W-:Y:S01]  /*0b10*/  VIADD R17, R12, 0xfffffff4 ;  /* 0xfffffff40c117836 */ /* 0x000fe20000000000 */
[----:B------:R-:W1:Y:S11]  /*0b20*/  LDCU.64 UR18, c[0x0][0x388] ;  /* 0x00007100ff1277ac */ /* 0x000e760008000a00 */
.L_x_18:
[----:B-1----:R-:W-:Y:S02]  /*0b30*/  UIADD3 UR12, UP0, UPT, UR4, UR18, URZ ;  /* 0x00000012040c7290 */ /* 0x002fe4000ff1e0ff */
[----:B--2---:R-:W-:Y:S01]  /*0b40*/  VIADD R13, R2, UR4 ;  /* 0x00000004020d7c36 */ /* 0x004fe20008000000 */
[----:B------:R-:W-:Y:S02]  /*0b50*/  UIADD3 UR6, UPT, UPT, UR4, 0x10, URZ ;  /* 0x0000001004067890 */ /* 0x000fe4000fffe0ff */
[----:B------:R-:W-:Y:S02]  /*0b60*/  UIADD3.X UR13, UPT, UPT, URZ, UR19, URZ, UP0, !UPT ;  /* 0x00000013ff0d7290 */ /* 0x000fe400087fe4ff */
[----:B------:R-:W-:Y:S01]  /*0b70*/  UIADD3 UR7, UPT, UPT, UR4, 0x20, URZ ;  /* 0x0000002004077890 */ /* 0x000fe2000fffe0ff */
[----:B------:R-:W-:Y:S01]  /*0b80*/  IMAD.U32 R4, RZ, RZ, UR12 ;  /* 0x0000000cff047e24 */ /* 0x000fe2000f8e00ff */
[----:B------:R-:W-:Y:S02]  /*0b90*/  UIADD3 UR6, UP0, UPT, UR6, UR18, URZ ;  /* 0x0000001206067290 */ /* 0x000fe4000ff1e0ff */
[----:B------:R-:W-:Y:S01]  /*0ba0*/  UIADD3 UR8, UPT, UPT, UR4, 0x30, URZ ;  /* 0x0000003004087890 */ /* 0x000fe2000fffe0ff */
[----:B------:R-:W-:Y:S01]  /*0bb0*/  IMAD.U32 R5, RZ, RZ, UR13 ;  /* 0x0000000dff057e24 */ /* 0x000fe2000f8e00ff */
[----:B------:R-:W-:-:S02]  /*0bc0*/  UIADD3 UR7, UP1, UPT, UR7, UR18, URZ ;  /* 0x0000001207077290 */ /* 0x000fc4000ff3e0ff */
[----:B------:R-:W-:Y:S01]  /*0bd0*/  UIADD3.X UR16, UPT, UPT, URZ, UR19, URZ, UP0, !UPT ;  /* 0x00000013ff107290 */ /* 0x000fe200087fe4ff */
[----:B------:R-:W-:Y:S01]  /*0be0*/  IMAD.U32 R6, RZ, RZ, UR6 ;  /* 0x00000006ff067e24 */ /* 0x000fe2000f8e00ff */
[----:B------:R-:W-:Y:S01]  /*0bf0*/  UIADD3 UR8, UP2, UPT, UR8, UR18, URZ ;  /* 0x0000001208087290 */ /* 0x000fe2000ff5e0ff */
[----:B------:R-:W-:Y:S01]  /*0c00*/  @!PT LDS RZ, [RZ] ;  /* 0x00000000fffff984 */ /* 0x000fe20000000800 */
[----:B------:R-:W-:Y:S01]  /*0c10*/  @!PT LDS RZ, [RZ] ;  /* 0x00000000fffff984 */ /* 0x000fe20000000800 */
[----:B------:R-:W-:Y:S01]  /*0c20*/  @!PT LDS RZ, [RZ] ;  /* 0x00000000fffff984 */ /* 0x000fe20000000800 */
[----:B------:R2:W-:Y:S01]  /*0c30*/  LDGSTS.E [R13], desc[UR10][R4.64] ;  /* 0x00000000040d7fae */ /* 0x0005e2000b9a100a */
[----:B------:R-:W-:Y:S01]  /*0c40*/  UIADD3.X UR12, UPT, UPT, URZ, UR19, URZ, UP1, !UPT ;  /* 0x00000013ff0c7290 */ /* 0x000fe20008ffe4ff */
[----:B------:R-:W-:Y:S01]  /*0c50*/  IMAD.U32 R8, RZ, RZ, UR7 ;  /* 0x00000007ff087e24 */ /* 0x000fe2000f8e00ff */
[----:B------:R-:W-:Y:S01]  /*0c60*/  UIADD3.X UR13, UPT, UPT, URZ, UR19, URZ, UP2, !UPT ;  /* 0x00000013ff0d7290 */ /* 0x000fe200097fe4ff */
[----:B------:R-:W-:Y:S01]  /*0c70*/  IMAD.U32 R7, RZ, RZ, UR16 ;  /* 0x00000010ff077e24 */ /* 0x000fe2000f8e00ff */
[----:B------:R2:W-:Y:S01]  /*0c80*/  LDGSTS.E [R13+0x4], desc[UR10][R4.64+0x4] ;  /* 0x00004004040d7fae */ /* 0x0005e2000b9a100a */
[----:B------:R-:W-:Y:S01]  /*0c90*/  IMAD.U32 R10, RZ, RZ, UR8 ;  /* 0x00000008ff0a7e24 */ /* 0x000fe2000f8e00ff */
[----:B------:R-:W-:Y:S01]  /*0ca0*/  UIADD3 UR5, UPT, UPT, UR5, 0x10, URZ ;  /* 0x0000001005057890 */ /* 0x000fe2000fffe0ff */
[----:B------:R-:W-:Y:S01]  /*0cb0*/  IMAD.U32 R9, RZ, RZ, UR12 ;  /* 0x0000000cff097e24 */ /* 0x000fe2000f8e00ff */
[----:B------:R2:W-:Y:S01]  /*0cc0*/  LDGSTS.E [R13+0x8], desc[UR10][R4.64+0x8] ;  /* 0x00008008040d7fae */ /* 0x0005e2000b9a100a */
[----:B------:R-:W-:Y:S01]  /*0cd0*/  IMAD.U32 R11, RZ, RZ, UR13 ;  /* 0x0000000dff0b7e24 */ /* 0x000fe2000f8e00ff */
[----:B------:R-:W-:-:S02]  /*0ce0*/  UIADD3 UR4, UPT, UPT, UR4, 0x40, URZ ;  /* 0x0000004004047890 */ /* 0x000fc4000fffe0ff */
[----:B------:R2:W-:Y:S01]  /*0cf0*/  LDGSTS.E [R13+0xc], desc[UR10][R4.64+0xc] ;  /* 0x0000c00c040d7fae */ /* 0x0005e2000b9a100a */
[----:B------:R-:W-:-:S03]  /*0d00*/  ISETP.LE.AND P1, PT, R17, UR5, PT ;  /* 0x0000000511007c0c */ /* 0x000fc6000bf23270 */
[----:B------:R2:W-:Y:S04]  /*0d10*/  LDGSTS.E [R13+0x10], desc[UR10][R6.64] ;  /* 0x00010000060d7fae */ /* 0x0005e8000b9a100a */
        /* <DEDUP_REMOVED lines=10> */
[----:B------:R2:W-:Y:S01]  /*0dc0*/  LDGSTS.E [R13+0x3c], desc[UR10][R10.64+0xc] ;  /* 0x0003c00c0a0d7fae */ /* 0x0005e2000b9a100a */
[----:B------:R-:W-:Y:S05]  /*0dd0*/  @!P1 BRA `(.L_x_18) ;  /* 0xfffffffc00549947 */ /* 0x000fea000383ffff */
.L_x_17:
[----:B--2---:R-:W-:-:S05]  /*0de0*/  VIADD R4, R12, -UR5 ;  /* 0x800000050c047c36 */ /* 0x004fca0008000000 */
[----:B------:R-:W-:-:S13]  /*0df0*/  ISETP.GT.AND P1, PT, R4, 0x4, PT ;  /* 0x000000040400780c */ /* 0x000fda0003f24270 */
[----:B------:R-:W-:Y:S05]  /*0e00*/  @!P1 BRA `(.L_x_19) ;  /* 0x0000000000649947 */ /* 0x000fea0003800000 */
[----:B------:R-:W1:Y:S01]  /*0e10*/  LDCU.64 UR12, c[0x0][0x388] ;  /* 0x00007100ff0c77ac */ /* 0x000e620008000a00 */
[----:B------:R-:W-:Y:S01]  /*0e20*/  VIADD R9, R2, UR4 ;  /* 0x0000000402097c36 */ /* 0x000fe20008000000 */
[----:B------:R-:W-:Y:S01]  /*0e30*/  PLOP3.LUT P0, PT, PT, PT, PT, 0x8, 0x80 ;  /* 0x000000000080781c */ /* 0x000fe20003f0e170 */
[----:B------:R-:W-:Y:S02]  /*0e40*/  UIADD3 UR6, UPT, UPT, UR4, 0x10, URZ ;  /* 0x0000001004067890 */ /* 0x000fe4000fffe0ff */
[----:B------:R-:W-:Y:S02]  /*0e50*/  UIADD3 UR5, UPT, UPT, UR5, 0x8, URZ ;  /* 0x0000000805057890 */ /* 0x000fe4000fffe0ff */
[----:B-1----:R-:W-:Y:S02]  /*0e60*/  UIADD3 UR8, UP0, UPT, UR4, UR12, URZ ;  /* 0x0000000c04087290 */ /* 0x002fe4000ff1e0ff */
[----:B------:R-:W-:Y:S02]  /*0e70*/  UIADD3 UR6, UP1, UPT, UR6, UR12, URZ ;  /* 0x0000000c06067290 */ /* 0x000fe4000ff3e0ff */
[----:B------:R-:W-:-:S02]  /*0e80*/  UIADD3.X UR12, UPT, UPT, URZ, UR13, URZ, UP0, !UPT ;  /* 0x0000000dff0c7290 */ /* 0x000fc400087fe4ff */
[----:B------:R-:W-:Y:S01]  /*0e90*/  UIADD3.X UR7, UPT, UPT, URZ, UR13, URZ, UP1, !UPT ;  /* 0x0000000dff077290 */ /* 0x000fe20008ffe4ff */
[----:B------:R-:W-:Y:S01]  /*0ea0*/  IMAD.U32 R4, RZ, RZ, UR8 ;  /* 0x00000008ff047e24 */ /* 0x000fe2000f8e00ff */
[----:B------:R-:W-:Y:S01]  /*0eb0*/  UIADD3 UR4, UPT, UPT, UR4, 0x20, URZ ;  /* 0x0000002004047890 */ /* 0x000fe2000fffe0ff */
[----:B------:R-:W-:Y:S02]  /*0ec0*/  IMAD.U32 R6, RZ, RZ, UR6 ;  /* 0x00000006ff067e24 */ /* 0x000fe4000f8e00ff */
[----:B------:R-:W-:Y:S02]  /*0ed0*/  IMAD.U32 R5, RZ, RZ, UR12 ;  /* 0x0000000cff057e24 */ /* 0x000fe4000f8e00ff */
[----:B------:R-:W-:-:S03]  /*0ee0*/  IMAD.U32 R7, RZ, RZ, UR7 ;  /* 0x00000007ff077e24 */ /* 0x000fc6000f8e00ff */
[----:B------:R-:W-:Y:S01]  /*0ef0*/  @!PT LDS RZ, [RZ] ;  /* 0x00000000fffff984 */ /* 0x000fe20000000800 */
[----:B------:R-:W-:Y:S01]  /*0f00*/  @!PT LDS RZ, [RZ] ;  /* 0x00000000fffff984 */ /* 0x000fe20000000800 */
[----:B------:R-:W-:Y:S01]  /*0f10*/  @!PT LDS RZ, [RZ] ;  /* 0x00000000fffff984 */ /* 0x000fe20000000800 */
[----:B------:R1:W-:Y:S04]  /*0f20*/  LDGSTS.E [R9], desc[UR10][R4.64] ;  /* 0x0000000004097fae */ /* 0x0003e8000b9a100a */
[----:B------:R1:W-:Y:S04]  /*0f30*/  LDGSTS.E [R9+0x4], desc[UR10][R4.64+0x4] ;  /* 0x0000400404097fae */ /* 0x0003e8000b9a100a */
[----:B------:R1:W-:Y:S04]  /*0f40*/  LDGSTS.E [R9+0x8], desc[UR10][R4.64+0x8] ;  /* 0x0000800804097fae */ /* 0x0003e8000b9a100a */
[----:B------:R1:W-:Y:S04]  /*0f50*/  LDGSTS.E [R9+0xc], desc[UR10][R4.64+0xc] ;  /* 0x0000c00c04097fae */ /* 0x0003e8000b9a100a */
[----:B------:R1:W-:Y:S04]  /*0f60*/  LDGSTS.E [R9+0x10], desc[UR10][R6.64] ;  /* 0x0001000006097fae */ /* 0x0003e8000b9a100a */
[----:B------:R1:W-:Y:S04]  /*0f70*/  LDGSTS.E [R9+0x14], desc[UR10][R6.64+0x4] ;  /* 0x0001400406097fae */ /* 0x0003e8000b9a100a */
[----:B------:R1:W-:Y:S04]  /*0f80*/  LDGSTS.E [R9+0x18], desc[UR10][R6.64+0x8] ;  /* 0x0001800806097fae */ /* 0x0003e8000b9a100a */
[----:B------:R1:W-:Y:S02]  /*0f90*/  LDGSTS.E [R9+0x1c], desc[UR10][R6.64+0xc] ;  /* 0x0001c00c06097fae */ /* 0x0003e4000b9a100a */
.L_x_19:
[----:B------:R-:W-:-:S13]  /*0fa0*/  ISETP.NE.OR P0, PT, R12, UR5, P0 ;  /* 0x000000050c007c0c */ /* 0x000fda0008705670 */
[----:B------:R-:W-:Y:S05]  /*0fb0*/  @!P0 BRA `(.L_x_15) ;  /* 0x0000000000408947 */ /* 0x000fea0003800000 */
.L_x_16:
[----:B0-----:R-:W-:Y:S02]  /*0fc0*/  UIADD3 UR6, UP0, UPT, UR4, UR20, URZ ;  /* 0x0000001404067290 */ /* 0x001fe4000ff1e0ff */
[----:B-12---:R-:W-:Y:S01]  /*0fd0*/  VIADD R7, R2, UR4 ;  /* 0x0000000402077c36 */ /* 0x006fe20008000000 */
[----:B------:R-:W-:Y:S02]  /*0fe0*/  UIADD3 UR5, UPT, UPT, UR5, 0x4, URZ ;  /* 0x0000000405057890 */ /* 0x000fe4000fffe0ff */
[----:B------:R-:W-:Y:S01]  /*0ff0*/  UIADD3.X UR7, UPT, UPT, URZ, UR21, URZ, UP0, !UPT ;  /* 0x00000015ff077290 */ /* 0x000fe200087fe4ff */
[----:B------:R-:W-:Y:S01]  /*1000*/  IMAD.U32 R4, RZ, RZ, UR6 ;  /* 0x00000006ff047e24 */ /* 0x000fe2000f8e00ff */
[----:B------:R-:W-:Y:S02]  /*1010*/  UIADD3 UR4, UPT, UPT, UR4, 0x10, URZ ;  /* 0x0000001004047890 */ /* 0x000fe4000fffe0ff */
[----:B------:R-:W-:Y:S02]  /*1020*/  ISETP.NE.AND P0, PT, R12, UR5, PT ;  /* 0x000000050c007c0c */ /* 0x000fe4000bf05270 */
[----:B------:R-:W-:-:S05]  /*1030*/  IMAD.U32 R5, RZ, RZ, UR7 ;  /* 0x00000007ff057e24 */ /* 0x000fca000f8e00ff */
[----:B------:R-:W-:Y:S01]  /*1040*/  @!PT LDS RZ, [RZ] ;  /* 0x00000000fffff984 */ /* 0x000fe20000000800 */
[----:B------:R-:W-:Y:S01]  /*1050*/  @!PT LDS RZ, [RZ] ;  /* 0x00000000fffff984 */ /* 0x000fe20000000800 */
[----:B------:R-:W-:Y:S01]  /*1060*/  @!PT LDS RZ, [RZ] ;  /* 0x00000000fffff984 */ /* 0x000fe20000000800 */
[----:B------:R2:W-:Y:S04]  /*1070*/  LDGSTS.E [R7], desc[UR10][R4.64] ;  /* 0x0000000004077fae */ /* 0x0005e8000b9a100a */
[----:B------:R2:W-:Y:S04]  /*1080*/  LDGSTS.E [R7+0x4], desc[UR10][R4.64+0x4] ;  /* 0x0000400404077fae */ /* 0x0005e8000b9a100a */
[----:B------:R2:W-:Y:S04]  /*1090*/  LDGSTS.E [R7+0x8], desc[UR10][R4.64+0x8] ;  /* 0x0000800804077fae */ /* 0x0005e8000b9a100a */
[----:B------:R2:W-:Y:S01]  /*10a0*/  LDGSTS.E [R7+0xc], desc[UR10][R4.64+0xc] ;  /* 0x0000c00c04077fae */ /* 0x0005e2000b9a100a */
[----:B------:R-:W-:Y:S05]  /*10b0*/  @P0 BRA `(.L_x_16) ;  /* 0xfffffffc00c00947 */ /* 0x000fea000383ffff */
.L_x_15:
[----:B------:R-:W-:Y:S02]  /*10c0*/  ISETP.NE.AND P0, PT, R16, RZ, PT ;  /* 0x000000ff1000720c */ /* 0x000fe40003f05270 */
[C---:B------:R-:W-:Y:S01]  /*10d0*/  ISETP.GE.U32.AND P1, PT, R3.reuse, 0xd, PT ;  /* 0x0000000d0300780c */ /* 0x040fe20003f26070 */
[----:B------:R-:W-:-:S05]  /*10e0*/  VIADD R3, R3, 0xffffffff ;  /* 0xffffffff03037836 */ /* 0x000fca0000000000 */
[----:B-1----:R-:W-:-:S05]  /*10f0*/  LEA.HI R6, R3, 0x1, RZ, 0x1e ;  /* 0x0000000103067811 */ /* 0x002fca00078ff0ff */
[----:B------:R-:W-:Y:S05]  /*1100*/  @!P0 BRA `(.L_x_20) ;  /* 0x00000000003c8947 */ /* 0x000fea0003800000 */
[----:B------:R-:W1:Y:S01]  /*1110*/  LDCU.64 UR6, c[0x0][0x388] ;  /* 0x00007100ff0677ac */ /* 0x000e620008000a00 */
[----:B------:R-:W-:-:S05]  /*1120*/  UMOV UR5, URZ ;  /* 0x000000ff00057c82 */ /* 0x000fca0008000000 */
.L_x_21:
[----:B-1----:R-:W-:Y:S02]  /*1130*/  UIADD3 UR8, UP0, UPT, UR4, UR6, URZ ;  /* 0x0000000604087290 */ /* 0x002fe4000ff1e0ff */
[----:B---3--:R-:W-:Y:S01]  /*1140*/  VIADD R3, R2, UR4 ;  /* 0x0000000402037c36 */ /* 0x008fe20008000000 */
[----:B------:R-:W-:Y:S02]  /*1150*/  UIADD3 UR5, UPT, UPT, UR5, 0x1, URZ ;  /* 0x0000000105057890 */ /* 0x000fe4000fffe0ff */
[----:B------:R-:W-:Y:S01]  /*1160*/  UIADD3.X UR12, UPT, UPT, URZ, UR7, URZ, UP0, !UPT ;  /* 0x00000007ff0c7290 */ /* 0x000fe200087fe4ff */
[----:B--2---:R-:W-:Y:S01]  /*1170*/  IMAD.U32 R4, RZ, RZ, UR8 ;  /* 0x00000008ff047e24 */ /* 0x004fe2000f8e00ff */
[----:B------:R-:W-:Y:S02]  /*1180*/  UIADD3 UR4, UPT, UPT, UR4, 0x4, URZ ;  /* 0x0000000404047890 */ /* 0x000fe4000fffe0ff */
[----:B------:R-:W-:Y:S02]  /*1190*/  ISETP.NE.AND P0, PT, R16, UR5, PT ;  /* 0x0000000510007c0c */ /* 0x000fe4000bf05270 */
[----:B------:R-:W-:-:S05]  /*11a0*/  IMAD.U32 R5, RZ, RZ, UR12 ;  /* 0x0000000cff057e24 */ /* 0x000fca000f8e00ff */
[----:B------:R-:W-:Y:S01]  /*11b0*/  @!PT LDS RZ, [RZ] ;  /* 0x00000000fffff984 */ /* 0x000fe20000000800 */
[----:B------:R-:W-:Y:S01]  /*11c0*/  @!PT LDS RZ, [RZ] ;  /* 0x00000000fffff984 */ /* 0x000fe20000000800 */
[----:B------:R-:W-:Y:S01]  /*11d0*/  @!PT LDS RZ, [RZ] ;  /* 0x00000000fffff984 */ /* 0x000fe20000000800 */
[----:B------:R3:W-:Y:S06]  /*11e0*/  LDGSTS.E [R3], desc[UR10][R4.64] ;  /* 0x0000000004037fae */ /* 0x0007ec000b9a100a */
[----:B------:R-:W-:Y:S05]  /*11f0*/  @P0 BRA `(.L_x_21) ;  /* 0xfffffffc00cc0947 */ /* 0x000fea000383ffff */
.L_x_20:
[----:B------:R-:W-:Y:S01]  /*1200*/  UMOV UR4, URZ ;  /* 0x000000ff00047c82 */ /* 0x000fe20008000000 */
[----:B------:R-:W-:Y:S01]  /*1210*/  IMAD R2, R15, 0xa0, R2 ;  /* 0x000000a00f027824 */ /* 0x000fe200078e0202 */
[----:B------:R-:W-:Y:S01]  /*1220*/  LOP3.LUT R13, R6, 0x3, RZ, 0xc0, !PT ;  /* 0x00000003060d7812 */ /* 0x000fe200078ec0ff */
[----:B------:R-:W-:Y:S06]  /*1230*/  @!P1 BRA `(.L_x_22) ;  /* 0x0000000400989947 */ /* 0x000fec0003800000 */
[----:B------:R-:W-:Y:S01]  /*1240*/  LOP3.LUT R12, R6, 0x7ffffffc, RZ, 0xc0, !PT ;  /* 0x7ffffffc060c7812 */ /* 0x000fe200078ec0ff */
[----:B0-----:R-:W0:Y:S03]  /*1250*/  LDCU.64 UR20, c[0x0][0x390] ;  /* 0x00007200ff1477ac */ /* 0x001e260008000a00 */
[----:B------:R-:W-:Y:S01]  /*1260*/  ISETP.GT.AND P0, PT, R12, RZ, PT ;  /* 0x000000ff0c00720c */ /* 0x000fe20003f04270 */
[----:B------:R-:W-:Y:S01]  /*1270*/  UMOV UR4, URZ ;  /* 0x000000ff00047c82 */ /* 0x000fe20008000000 */
[----:B------:R-:W-:-:S11]  /*1280*/  UMOV UR5, URZ ;  /* 0x000000ff00057c82 */ /* 0x000fd60008000000 */
[----:B------:R-:W-:Y:S05]  /*1290*/  @!P0 BRA `(.L_x_23) ;  /* 0x0000000400408947 */ /* 0x000fea0003800000 */
[----:B---3--:R-:W-:Y:S01]  /*12a0*/  VIADD R3, R12, -UR5 ;  /* 0x800000050c037c36 */ /* 0x008fe20008000000 */
[----:B------:R-:W-:-:S04]  /*12b0*/  PLOP3.LUT P0, PT, PT, PT, PT, 0x80, 0x8 ;  /* 0x000000000008781c */ /* 0x000fc80003f0f070 */
[----:B------:R-:W-:-:S13]  /*12c0*/  ISETP.GT.AND P1, PT, R3, 0xc, PT ;  /* 0x0000000c0300780c */ /* 0x000fda0003f24270 */
[----:B------:R-:W-:Y:S05]  /*12d0*/  @!P1 BRA `(.L_x_24) ;  /* 0x0000000000b89947 */ /* 0x000fea0003800000 */
[----:B------:R-:W-:Y:S01]  /*12e0*/  PLOP3.LUT P0, PT, PT, PT, PT, 0x8, 0x80 ;  /* 0x000000000080781c */ /* 0x000fe20003f0e170 */
[----:B------:R-:W-:Y:S01]  /*12f0*/  VIADD R15, R12, 0xfffffff4 ;  /* 0xfffffff40c0f7836 */ /* 0x000fe20000000000 */
[----:B------:R-:W1:Y:S11]  /*1300*/  LDCU.64 UR18, c[0x0][0x390] ;  /* 0x00007200ff1277ac */ /* 0x000e760008000a00 */
.L_x_25:
[----:B-1----:R-:W-:Y:S02]  /*1310*/  UIADD3 UR12, UP0, UPT, UR4, UR18, URZ ;  /* 0x00000012040c7290 */ /* 0x002fe4000ff1e0ff */
[----:B---3--:R-:W-:Y:S01]  /*1320*/  VIADD R3, R2, UR4 ;  /* 0x0000000402037c36 */ /* 0x008fe20008000000 */
[----:B------:R-:W-:Y:S02]  /*1330*/  UIADD3 UR6, UPT, UPT, UR4, 0x10, URZ ;  /* 0x0000001004067890 */ /* 0x000fe4000fffe0ff */
[----:B------:R-:W-:Y:S02]  /*1340*/  UIADD3.X UR13, UPT, UPT, URZ, UR19, URZ, UP0, !UPT ;  /* 0x00000013ff0d7290 */ /* 0x000fe400087fe4ff */
[----:B------:R-:W-:Y:S01]  /*1350*/  UIADD3 UR7, UPT, UPT, UR4, 0x20, URZ ;  /* 0x0000002004077890 */ /* 0x000fe2000fffe0ff */
[----:B--2---:R-:W-:Y:S01]  /*1360*/  IMAD.U32 R4, RZ, RZ, UR12 ;  /* 0x0000000cff047e24 */ /* 0x004fe2000f8e00ff */
        /* <DEDUP_REMOVED lines=37> */
.L_x_24:
[----:B---3--:R-:W-:-:S05]  /*15c0*/  VIADD R3, R12, -UR5 ;  /* 0x800000050c037c36 */ /* 0x008fca0008000000 */
        /* <DEDUP_REMOVED lines=11> */
[----:B--2---:R-:W-:Y:S01]  /*1680*/  IMAD.U32 R4, RZ, RZ, UR8 ;  /* 0x00000008ff047e24 */ /* 0x004fe2000f8e00ff */
        /* <DEDUP_REMOVED lines=15> */
.L_x_26:
[----:B------:R-:W-:-:S13]  /*1780*/  ISETP.NE.OR P0, PT, R12, UR5, P0 ;  /* 0x000000050c007c0c */ /* 0x000fda0008705670 */
[----:B------:R-:W-:Y:S05]  /*1790*/  @!P0 BRA `(.L_x_22) ;  /* 0x0000000000408947 */ /* 0x000fea0003800000 */
.L_x_23:
[----:B0-----:R-:W-:Y:S02]  /*17a0*/  UIADD3 UR6, UP0, UPT, UR4, UR20, URZ ;  /* 0x0000001404067290 */ /* 0x001fe4000ff1e0ff */
[----:B-1-34-:R-:W-:Y:S01]  /*17b0*/  VIADD R3, R2, UR4 ;  /* 0x0000000402037c36 */ /* 0x01afe20008000000 */
        /* <DEDUP_REMOVED lines=14> */
.L_x_22:
[----:B------:R-:W-:-:S13]  /*18a0*/  ISETP.NE.AND P0, PT, R13, RZ, PT ;  /* 0x000000ff0d00720c */ /* 0x000fda0003f05270 */
[----:B------:R-:W-:Y:S05]  /*18b0*/  @!P0 BRA `(.L_x_14) ;  /* 0x00000000003c8947 */ /* 0x000fea0003800000 */
[----:B------:R-:W0:Y:S01]  /*18c0*/  LDCU.64 UR6, c[0x0][0x390] ;  /* 0x00007200ff0677ac */ /* 0x000e220008000a00 */
[----:B------:R-:W-:-:S05]  /*18d0*/  UMOV UR5, URZ ;  /* 0x000000ff00057c82 */ /* 0x000fca0008000000 */
.L_x_27:
        /* <DEDUP_REMOVED lines=13> */
.L_x_14:
[----:B------:R-:W-:Y:S01]  /*19b0*/  NOP ;  /* 0x0000000000007918 */ /* 0x000fe20000000000 */
[----:B------:R-:W-:Y:S01]  /*19c0*/  SYNCS.ARRIVE.TRANS64.RED.A0T1 RZ, [UR9], RZ ;  /* 0x000000ffffff79a7 */ /* 0x000fe20008200409 */
[----:B------:R-:W-:Y:S01]  /*19d0*/  ARRIVES.LDGSTSBAR.64.TRANSCNT [UR9] ;  /* 0x00000000ff0079b0 */ /* 0x000fe20008002a09 */
[----:B------:R-:W-:Y:S01]  /*19e0*/  NOP ;  /* 0x0000000000007918 */ /* 0x000fe20000000000 */
[----:B------:R-:W-:Y:S01]  /*19f0*/  ISETP.NE.AND P0, PT, R14, RZ, PT ;  /* 0x000000ff0e00720c */ /* 0x000fe20003f05270 */
[----:B------:R-:W-:-:S12]  /*1a00*/  SYNCS.ARRIVE.TRANS64.A1T0 RZ, [UR9], RZ ;  /* 0x000000ffffff79a7 */ /* 0x000fd80008100009 */
[----:B------:R-:W-:Y:S05]  /*1a10*/  @!P0 BRA `(.L_x_28) ;  /* 0x0000003000588947 */ /* 0x000fea0003800000 */
[----:B-1----:R-:W-:Y:S01]  /*1a20*/  IMAD.MOV.U32 R6, RZ, RZ, 0x1 ;  /* 0x00000001ff067424 */ /* 0x002fe200078e00ff */
[----:B------:R-:W-:Y:S01]  /*1a30*/  PRMT R9, RZ, 0x7610, R9 ;  /* 0x00007610ff097816 */ /* 0x000fe20000000009 */
[----:B0-234-:R-:W-:Y:S01]  /*1a40*/  IMAD.MOV.U32 R4, RZ, RZ, 0x5 ;  /* 0x00000005ff047424 */ /* 0x01dfe200078e00ff */
[----:B------:R-:W0:Y:S01]  /*1a50*/  LDCU UR12, c[0x0][0x3a0] ;  /* 0x00007400ff0c77ac */ /* 0x000e220008000800 */
[----:B------:R-:W-:Y:S02]  /*1a60*/  IMAD.MOV.U32 R7, RZ, RZ, RZ ;  /* 0x000000ffff077224 */ /* 0x000fe400078e00ff */
[----:B------:R-:W-:-:S07]  /*1a70*/  IMAD.MOV.U32 R8, RZ, RZ, RZ ;  /* 0x000000ffff087224 */ /* 0x000fce00078e00ff */
.L_x_67:
[----:B-1----:R-:W1:Y:S01]  /*1a80*/  LDC R2, c[0x0][0x3a0] ;  /* 0x0000e800ff027b82 */ /* 0x002e620000000800 */
[----:B--2---:R-:W2:Y:S01]  /*1a90*/  LDCU UR4, c[0x0][0x3a4] ;  /* 0x00007480ff0477ac */ /* 0x004ea20008000800 */
[----:B------:R-:W-:Y:S01]  /*1aa0*/  IMAD.MOV.U32 R3, RZ, RZ, 0x28 ;  /* 0x00000028ff037424 */ /* 0x000fe200078e00ff */
[----:B------:R-:W-:Y:S01]  /*1ab0*/  LOP3.LUT R14, R9, 0xff, RZ, 0xc0, !PT ;  /* 0x000000ff090e7812 */ /* 0x000fe200078ec0ff */
[----:B------:R-:W-:Y:S01]  /*1ac0*/  IMAD.MOV.U32 R5, RZ, RZ, R7 ;  /* 0x000000ffff057224 */ /* 0x000fe200078e0007 */
[----:B--2---:R-:W-:Y:S01]  /*1ad0*/  UIMAD.WIDE UR4, UR4, 0x4, URZ ;  /* 0x00000004040478a5 */ /* 0x004fe2000f8e02ff */
[----:B-1----:R-:W-:-:S05]  /*1ae0*/  IMAD R2, R7, -0x28, R2 ;  /* 0xffffffd807027824 */ /* 0x002fca00078e0202 */
[----:B------:R-:W-:-:S04]  /*1af0*/  VIADDMNMX R10, R2, -R3, 0x28, PT ;  /* 0x00000028020a7446 */ /* 0x000fc80003800903 */
[----:B------:R-:W-:Y:S01]  /*1b00*/  SHF.R.S32.HI R3, RZ, 0x1f, R10 ;  /* 0x0000001fff037819 */ /* 0x000fe2000001140a */
[C---:B------:R-:W-:Y:S02]  /*1b10*/  IMAD R12, R10.reuse, UR5, RZ ;  /* 0x000000050a0c7c24 */ /* 0x040fe4000f8e02ff */
[----:B------:R-:W-:-:S04]  /*1b20*/  IMAD.WIDE.U32 R10, R10, UR4, RZ ;  /* 0x000000040a0a7c25 */ /* 0x000fc8000f8e00ff */
[----:B------:R-:W-:-:S04]  /*1b30*/  IMAD R3, R3, UR4, R12 ;  /* 0x0000000403037c24 */ /* 0x000fc8000f8e020c */
[----:B------:R-:W-:Y:S01]  /*1b40*/  IMAD.IADD R3, R11, 0x1, R3 ;  /* 0x000000010b037824 */ /* 0x000fe200078e0203 */
[----:B------:R-:W-:Y:S01]  /*1b50*/  CS2R R12, SR_GLOBALTIMERLO ;  /* 0x00000000000c7805 */ /* 0x000fe20000015200 */
[----:B------:R-:W1:Y:S01]  /*1b60*/  S2R R17, SR_CgaCtaId ;  /* 0x0000000000117919 */ /* 0x000e620000008800 */
[----:B------:R-:W-:Y:S02]  /*1b70*/  LOP3.LUT R15, R4, 0xffff, RZ, 0xc0, !PT ;  /* 0x0000ffff040f7812 */ /* 0x000fe400078ec0ff */
[----:B------:R-:W-:Y:S02]  /*1b80*/  MOV R16, 0x400 ;  /* 0x0000040000107802 */ /* 0x000fe40000000f00 */
[----:B------:R-:W-:-:S04]  /*1b90*/  SHF.R.U32.HI R15, RZ, 0x1, R15 ;  /* 0x00000001ff0f7819 */ /* 0x000fc8000001160f */
[----:B------:R-:W-:Y:S02]  /*1ba0*/  LOP3.LUT R15, R15, 0x1, RZ, 0xc0, !PT ;  /* 0x000000010f0f7812 */ /* 0x000fe400078ec0ff */
[----:B-1----:R-:W-:-:S05]  /*1bb0*/  LEA R17, R17, R16, 0x18 ;  /* 0x0000001011117211 */ /* 0x002fca00078ec0ff */
[----:B------:R-:W-:Y:S01]  /*1bc0*/  IMAD R19, R14, 0x10, R17 ;  /* 0x000000100e137824 */ /* 0x000fe200078e0211 */
[----:B------:R-:W-:-:S04]  /*1bd0*/  SHF.L.U32 R14, R15, 0x1f, RZ ;  /* 0x0000001f0f0e7819 */ /* 0x000fc800000006ff */
[----:B------:R-:W1:Y:S02]  /*1be0*/  SYNCS.PHASECHK.TRANS64.TRYWAIT P0, [R19+URZ], R14 ;  /* 0x0000000e130075a7 */ /* 0x000e6400080011ff */
[----:B-1-3--:R-:W-:Y:S05]  /*1bf0*/  @P0 BRA `(.L_x_29) ;  /* 0x0000000000600947 */ /* 0x00afea0003800000 */
[----:B------:R-:W-:Y:S01]  /*1c00*/  SHF.L.U32 R16, R15, 0x1f, RZ ;  /* 0x0000001f0f107819 */ /* 0x000fe200000006ff */
[----:B------:R-:W-:-:S06]  /*1c10*/  UMOV UR4, URZ ;  /* 0x000000ff00047c82 */ /* 0x000fcc0008000000 */
.L_x_32:
        /* <DEDUP_REMOVED lines=11> */
.L_x_31:
        /* <DEDUP_REMOVED lines=9> */
.L_x_30:
[----:B------:R-:W1:Y:S02]  /*1d60*/  SYNCS.PHASECHK.TRANS64.TRYWAIT P0, [R19+URZ], R16 ;  /* 0x00000010130075a7 */ /* 0x000e6400080011ff */
[----:B-1----:R-:W-:Y:S05]  /*1d70*/  @!P0 BRA `(.L_x_32) ;  /* 0xfffffffc00a88947 */ /* 0x002fea000383ffff */
.L_x_29:
[----:B------:R-:W-:-:S13]  /*1d80*/  ISETP.GE.AND P0, PT, R2, 0x1, PT ;  /* 0x000000010200780c */ /* 0x000fda0003f06270 */
[----:B------:R-:W-:Y:S05]  /*1d90*/  @!P0 BRA `(.L_x_33) ;  /* 0x0000000400588947 */ /* 0x000fea0003800000 */
[----:B------:R-:W-:-:S05]  /*1da0*/  IMAD R2, R8, 0x8, R1 ;  /* 0x0000000808027824 */ /* 0x000fca00078e0201 */
[----:B------:R1:W5:Y:S04]  /*1db0*/  LDL.64 R12, [R2] ;  /* 0x00000000020c7983 */ /* 0x0003680000100a00 */
[----:B------:R1:W5:Y:S01]  /*1dc0*/  LDL.64 R14, [R2+0x10] ;  /* 0x00001000020e7983 */ /* 0x0003620000100a00 */
[----:B------:R-:W-:-:S05]  /*1dd0*/  UMOV UR4, URZ ;  /* 0x000000ff00047c82 */ /* 0x000fca0008000000 */
.L_x_42:
[----:B------:R-:W2:Y:S01]  /*1de0*/  LDCU UR8, c[0x0][0x3a4] ;  /* 0x00007480ff0877ac */ /* 0x000ea20008000800 */
[----:B---3--:R-:W3:Y:S01]  /*1df0*/  S2UR UR13, SR_CgaCtaId ;  /* 0x00000000000d79c3 */ /* 0x008ee20000008800 */
[----:B------:R-:W-:Y:S01]  /*1e00*/  BSSY.RECONVERGENT B0, `(.L_x_34) ;  /* 0x000001a000007945 */ /* 0x000fe20003800200 */
[----:B-1----:R-:W-:Y:S01]  /*1e10*/  IMAD.MOV.U32 R2, RZ, RZ, RZ ;  /* 0x000000ffff027224 */ /* 0x002fe200078e00ff */
[----:B0-----:R-:W-:Y:S01]  /*1e20*/  UISETP.LT.AND UP0, UPT, UR12, 0x28, UPT ;  /* 0x000000280c00788c */ /* 0x001fe2000bf01270 */
[----:B------:R-:W-:-:S03]  /*1e30*/  UMOV UR9, 0x400 ;  /* 0x0000040000097882 */ /* 0x000fc60000000000 */
[----:B------:R-:W-:-:S04]  /*1e40*/  USEL UR5, UR12, 0x28, UP0 ;  /* 0x000000280c057887 */ /* 0x000fc80008000000 */
[----:B------:R-:W-:-:S04]  /*1e50*/  UISETP.LT.AND UP0, UPT, UR5, 0x1, UPT ;  /* 0x000000010500788c */ /* 0x000fc8000bf01270 */
[----:B------:R-:W-:Y:S01]  /*1e60*/  USEL UR5, UR5, 0x1, !UP0 ;  /* 0x0000000105057887 */ /* 0x000fe2000c000000 */
[----:B--2---:R-:W-:Y:S01]  /*1e70*/  ISETP.GE.AND P0, PT, R23, UR8, PT ;  /* 0x0000000817007c0c */ /* 0x004fe2000bf06270 */
[----:B------:R-:W-:Y:S02]  /*1e80*/  UIMAD UR6, UR4, UR8, URZ ;  /* 0x00000008040672a4 */ /* 0x000fe4000f8e02ff */
[----:B------:R-:W-:Y:S02]  /*1e90*/  UIADD3 UR4, UPT, UPT, UR4, 0x1, URZ ;  /* 0x0000000104047890 */ /* 0x000fe4000fffe0ff */
[----:B------:R-:W-:Y:S02]  /*1ea0*/  USHF.R.S32.HI UR7, URZ, 0x1f, UR6 ;  /* 0x0000001fff077899 */ /* 0x000fe40008011406 */
[----:B------:R-:W-:-:S06]  /*1eb0*/  UISETP.NE.AND UP0, UPT, UR4, UR5, UPT ;  /* 0x000000050400728c */ /* 0x000fcc000bf05270 */
[----:B---3--:R-:W-:Y:S05]  /*1ec0*/  @P0 BRA `(.L_x_35) ;  /* 0x0000000000340947 */ /* 0x008fea0003800000 */
[----:B------:R-:W-:Y:S02]  /*1ed0*/  IMAD.MOV.U32 R2, RZ, RZ, RZ ;  /* 0x000000ffff027224 */ /* 0x000fe400078e00ff */
[----:B------:R-:W-:-:S07]  /*1ee0*/  IMAD.MOV.U32 R19, RZ, RZ, R23 ;  /* 0x000000ffff137224 */ /* 0x000fce00078e0017 */
.L_x_36:
[C---:B------:R-:W-:Y:S01]  /*1ef0*/  IADD3 R17, P1, PT, R19.reuse, UR6, RZ ;  /* 0x0000000613117c10 */ /* 0x040fe2000ff3e0ff */
[----:B------:R-:W-:-:S03]  /*1f00*/  IMAD R18, R19, 0x4, R0 ;  /* 0x0000000413127824 */ /* 0x000fc600078e0200 */
[----:B------:R-:W-:Y:S02]  /*1f10*/  LEA.HI.X.SX32 R22, R19, UR7, 0x1, P1 ;  /* 0x0000000713167c11 */ /* 0x000fe400088f0eff */
[C---:B-----5:R-:W-:Y:S01]  /*1f20*/  LEA R16, P1, R17.reuse, R12, 0x2 ;  /* 0x0000000c11107211 */ /* 0x060fe200078210ff */
[----:B------:R-:W2:Y:S03]  /*1f30*/  LDL R25, [R18] ;  /* 0x0000000012197983 */ /* 0x000ea60000100800 */
[----:B------:R-:W-:-:S05]  /*1f40*/  LEA.HI.X R17, R17, R13, R22, 0x2, P1 ;  /* 0x0000000d11117211 */ /* 0x000fca00008f1416 */
[----:B------:R-:W2:Y:S01]  /*1f50*/  LD.E R16, desc[UR10][R16.64] ;  /* 0x0000000a10107980 */ /* 0x000ea2000c101900 */
[----:B------:R-:W-:-:S05]  /*1f60*/  VIADD R19, R19, UR15 ;  /* 0x0000000f13137c36 */ /* 0x000fca0008000000 */
[----:B------:R-:W-:Y:S01]  /*1f70*/  ISETP.GE.AND P1, PT, R19, UR8, PT ;  /* 0x0000000813007c0c */ /* 0x000fe2000bf26270 */
[----:B--2---:R-:W-:-:S12]  /*1f80*/  FFMA R2, R25, R16, R2 ;  /* 0x0000001019027223 */ /* 0x004fd80000000002 */
[----:B------:R-:W-:Y:S05]  /*1f90*/  @!P1 BRA `(.L_x_36) ;  /* 0xfffffffc00d49947 */ /* 0x000fea000383ffff */
.L_x_35:
[----:B------:R-:W-:Y:S05]  /*1fa0*/  BSYNC.RECONVERGENT B0 ;  /* 0x0000000000007941 */ /* 0x000fea0003800200 */
.L_x_34:
[----:B------:R-:W-:Y:S01]  /*1fb0*/  UIADD3 UR5, UPT, UPT, UR9, 0x28, URZ ;  /* 0x0000002809057890 */ /* 0x000fe2000fffe0ff */
[C---:B------:R-:W-:Y:S01]  /*1fc0*/  ISETP.GT.U32.AND P1, PT, R23.reuse, 0x3f, PT ;  /* 0x0000003f1700780c */ /* 0x040fe20003f24070 */
[----:B------:R-:W-:Y:S01]  /*1fd0*/  BSSY.RECONVERGENT B0, `(.L_x_37) ;  /* 0x000001d000007945 */ /* 0x000fe20003800200 */
[----:B------:R-:W-:Y:S01]  /*1fe0*/  ISETP.GT.U32.AND P2, PT, R23, 0x1f, PT ;  /* 0x0000001f1700780c */ /* 0x000fe20003f44070 */
[----:B------:R-:W-:-:S06]  /*1ff0*/  ULEA UR5, UR13, UR5, 0x18 ;  /* 0x000000050d057291 */ /* 0x000fcc000f8ec0ff */
[----:B------:R-:W-:-:S05]  /*2000*/  LEA R17, R23, UR5, 0x2 ;  /* 0x0000000517117c11 */ /* 0x000fca000f8e10ff */
[----:B------:R-:W-:Y:S01]  /*2010*/  STS [R17], R2 ;  /* 0x0000000211007388 */ /* 0x000fe20000000800 */
[----:B------:R-:W-:Y:S06]  /*2020*/  BAR.SYNC.DEFER_BLOCKING 0x0 ;  /* 0x0000000000007b1d */ /* 0x000fec0000010000 */
[----:B------:R-:W-:Y:S04]  /*2030*/  @!P1 LDS R16, [R17+0x100] ;  /* 0x0001000011109984 */ /* 0x000fe80000000800 */
[----:B------:R-:W0:Y:S02]  /*2040*/  @!P1 LDS R19, [R17] ;  /* 0x0000000011139984 */ /* 0x000e240000000800 */
[----:B0-----:R-:W-:-:S05]  /*2050*/  @!P1 FADD R16, R16, R19 ;  /* 0x0000001310109221 */ /* 0x001fca0000000000 */
[----:B------:R-:W-:Y:S01]  /*2060*/  @!P1 STS [R17], R16 ;  /* 0x0000001011009388 */ /* 0x000fe20000000800 */
[----:B------:R-:W-:Y:S01]  /*2070*/  BAR.SYNC.DEFER_BLOCKING 0x0 ;  /* 0x0000000000007b1d */ /* 0x000fe20000010000 */
[----:B------:R-:W-:-:S05]  /*2080*/  ISETP.NE.AND P1, PT, R23, RZ, PT ;  /* 0x000000ff1700720c */ /* 0x000fca0003f25270 */
[----:B------:R-:W-:Y:S04]  /*2090*/  @!P2 LDS R18, [R17+0x80] ;  /* 0x000080001112a984 */ /* 0x000fe80000000800 */
[----:B------:R-:W0:Y:S02]  /*20a0*/  @!P2 LDS R19, [R17] ;  /* 0x000000001113a984 */ /* 0x000e240000000800 */
[----:B0-----:R-:W-:-:S05]  /*20b0*/  @!P2 FADD R18, R18, R19 ;  /* 0x000000131212a221 */ /* 0x001fca0000000000 */
[----:B------:R0:W-:Y:S01]  /*20c0*/  @!P2 STS [R17], R18 ;  /* 0x000000121100a388 */ /* 0x0001e20000000800 */
[----:B------:R-:W-:Y:S06]  /*20d0*/  BAR.SYNC.DEFER_BLOCKING 0x0 ;  /* 0x0000000000007b1d */ /* 0x000fec0000010000 */
[----:B------:R-:W-:Y:S05]  /*20e0*/  @P1 BRA `(.L_x_38) ;  /* 0x00000000002c1947 */ /* 0x000fea0003800000 */
[----:B------:R-:W-:-:S09]  /*20f0*/  ULEA UR5, UR13, UR9, 0x18 ;  /* 0x000000090d057291 */ /* 0x000fd2000f8ec0ff */
[----:B------:R-:W1:Y:S02]  /*2100*/  LDS R2, [UR5+0x28] ;  /* 0x00002805ff027984 */ /* 0x000e640008000800 */
[----:B-1----:R-:W-:-:S04]  /*2110*/  FMNMX R2, R2, -10, !PT ;  /* 0xc120000002027809 */ /* 0x002fc80007800000 */
[----:B------:R-:W-:-:S05]  /*2120*/  FMNMX R2, R2, 10, PT ;  /* 0x4120000002027809 */ /* 0x000fca0003800000 */
[----:B------:R-:W-:-:S05]  /*2130*/  FMUL R2, R2, 1.4426950216293334961 ;  /* 0x3fb8aa3b02027820 */ /* 0x000fca0000400000 */
[----:B------:R-:W-:-:S13]  /*2140*/  FSETP.GEU.AND P1, PT, R2, -126, PT ;  /* 0xc2fc00000200780b */ /* 0x000fda0003f2e000 */
[----:B------:R-:W-:-:S04]  /*2150*/  @!P1 FMUL R2, R2, 0.5 ;  /* 0x3f00000002029820 */ /* 0x000fc80000400000 */
[----:B------:R-:W1:Y:S02]  /*2160*/  MUFU.EX2 R16, R2 ;  /* 0x0000000200107308 */ /* 0x000e640000000800 */
[----:B-1----:R-:W-:-:S04]  /*2170*/  @!P1 FMUL R16, R16, R16 ;  /* 0x0000001010109220 */ /* 0x002fc80000400000 */
[----:B------:R-:W-:-:S05]  /*2180*/  FMUL R16, R16, 0.0010000000474974513054 ;  /* 0x3a83126f10107820 */ /* 0x000fca0000400000 */
[----:B------:R1:W-:Y:S02]  /*2190*/  STS [UR5+0x28], R16 ;  /* 0x00002810ff007988 */ /* 0x0003e40008000805 */
.L_x_38:
[----:B------:R-:W-:Y:S05]  /*21a0*/  BSYNC.RECONVERGENT B0 ;  /* 0x0000000000007941 */ /* 0x000fea0003800200 */
.L_x_37:
[----:B------:R-:W-:Y:S06]  /*21b0*/  BAR.SYNC.DEFER_BLOCKING 0x0 ;  /* 0x0000000000007b1d */ /* 0x000fec0000010000 */
[----:B------:R-:W-:Y:S04]  /*21c0*/  BSSY.RECONVERGENT B0, `(.L_x_39) ;  /* 0x0000011000007945 */ /* 0x000fe80003800200 */
[----:B------:R-:W-:Y:S05]  /*21d0*/  @P0 BRA `(.L_x_40) ;  /* 0x00000000003c0947 */ /* 0x000fea0003800000 */
[----:B------:R-:W-:Y:S01]  /*21e0*/  ULEA UR5, UR13, UR9, 0x18 ;  /* 0x000000090d057291 */ /* 0x000fe2000f8ec0ff */
[----:B------:R-:W-:-:S08]  /*21f0*/  IMAD.MOV.U32 R19, RZ, RZ, R23 ;  /* 0x000000ffff137224 */ /* 0x000fd000078e0017 */
[----:B------:R-:W2:Y:S03]  /*2200*/  LDS R2, [UR5+0x28] ;  /* 0x00002805ff027984 */ /* 0x000ea60008000800 */
.L_x_41:
[C---:B0-----:R-:W-:Y:S01]  /*2210*/  IADD3 R17, P0, PT, R19.reuse, UR6, RZ ;  /* 0x0000000613117c10 */ /* 0x041fe2000ff1e0ff */
[----:B---3--:R-:W-:-:S03]  /*2220*/  IMAD R18, R19, 0x4, R20 ;  /* 0x0000000413127824 */ /* 0x008fc600078e0214 */
[----:B------:R-:W-:Y:S02]  /*2230*/  LEA.HI.X.SX32 R22, R19, UR7, 0x1, P0 ;  /* 0x0000000713167c11 */ /* 0x000fe400080f0eff */
[C---:B-1---5:R-:W-:Y:S01]  /*2240*/  LEA R16, P0, R17.reuse, R14, 0x2 ;  /* 0x0000000e11107211 */ /* 0x062fe200078010ff */
[----:B------:R-:W2:Y:S03]  /*2250*/  LDL R25, [R18] ;  /* 0x0000000012197983 */ /* 0x000ea60000100800 */
[----:B------:R-:W-:-:S06]  /*2260*/  LEA.HI.X R17, R17, R15, R22, 0x2, P0 ;  /* 0x0000000f11117211 */ /* 0x000fcc00000f1416 */
[----:B------:R-:W2:Y:S01]  /*2270*/  LD.E R17, desc[UR10][R16.64] ;  /* 0x0000000a10117980 */ /* 0x000ea2000c101900 */
[----:B------:R-:W-:-:S05]  /*2280*/  VIADD R19, R19, UR15 ;  /* 0x0000000f13137c36 */ /* 0x000fca0008000000 */
[----:B------:R-:W-:Y:S01]  /*2290*/  ISETP.GE.AND P0, PT, R19, UR8, PT ;  /* 0x0000000813007c0c */ /* 0x000fe2000bf06270 */
[----:B--2---:R-:W-:-:S05]  /*22a0*/  FFMA R25, R2, R17, R25 ;  /* 0x0000001102197223 */ /* 0x004fca0000000019 */
[----:B------:R3:W-:Y:S07]  /*22b0*/  STL [R18], R25 ;  /* 0x0000001912007387 */ /* 0x0007ee0000100800 */
[----:B------:R-:W-:Y:S05]  /*22c0*/  @!P0 BRA `(.L_x_41) ;  /* 0xfffffffc00d08947 */ /* 0x000fea000383ffff */
.L_x_40:
[----:B------:R-:W-:Y:S05]  /*22d0*/  BSYNC.RECONVERGENT B0 ;  /* 0x0000000000007941 */ /* 0x000fea0003800200 */
.L_x_39:
[----:B------:R-:W-:Y:S06]  /*22e0*/  BAR.SYNC.DEFER_BLOCKING 0x0 ;  /* 0x0000000000007b1d */ /* 0x000fec0000010000 */
[----:B------:R-:W-:Y:S05]  /*22f0*/  BRA.U UP0, `(.L_x_42) ;  /* 0xfffffff900b87547 */ /* 0x000fea000b83ffff */
.L_x_33:
[----:B-----5:R-:W2:Y:S01]  /*2300*/  S2R R13, SR_CgaCtaId ;  /* 0x00000000000d7919 */ /* 0x020ea20000008800 */
[----:B------:R-:W4:Y:S01]  /*2310*/  LDCU UR4, c[0x0][0x3a0] ;  /* 0x00007400ff0477ac */ /* 0x000f220008000800 */
[----:B------:R-:W-:Y:S01]  /*2320*/  MOV R2, 0x400 ;  /* 0x0000040000027802 */ /* 0x000fe20000000f00 */
[C---:B------:R-:W-:Y:S01]  /*2330*/  VIADD R12, R9.reuse, 0x1 ;  /* 0x00000001090c7836 */ /* 0x040fe20000000000 */
[----:B------:R-:W-:Y:S01]  /*2340*/  LOP3.LUT R9, R9, 0xff, RZ, 0xc0, !PT ;  /* 0x000000ff09097812 */ /* 0x000fe200078ec0ff */
[----:B------:R-:W-:Y:S01]  /*2350*/  VIADD R7, R7, 0x1 ;  /* 0x0000000107077836 */ /* 0x000fe20000000000 */
[----:B----4-:R-:W-:-:S04]  /*2360*/  UIADD3 UR4, UPT, UPT, UR4, 0x27, URZ ;  /* 0x0000002704047890 */ /* 0x010fc8000fffe0ff */
[----:B------:R-:W-:-:S04]  /*2370*/  UIMAD.WIDE.U32 UR4, UR4, -0x33333333, URZ ;  /* 0xcccccccd040478a5 */ /* 0x000fc8000f8e00ff */
[----:B------:R-:W-:Y:S01]  /*2380*/  USHF.R.U32.HI UR5, URZ, 0x5, UR5 ;  /* 0x00000005ff057899 */ /* 0x000fe20008011605 */
[----:B--2---:R-:W-:Y:S02]  /*2390*/  LEA R2, R13, R2, 0x18 ;  /* 0x000000020d027211 */ /* 0x004fe400078ec0ff */
[----:B------:R-:W-:-:S03]  /*23a0*/  LOP3.LUT R13, R12, 0xff, RZ, 0xc0, !PT ;  /* 0x000000ff0c0d7812 */ /* 0x000fc600078ec0ff */
[----:B------:R-:W-:Y:S01]  /*23b0*/  ISETP.GE.U32.AND P1, PT, R7, UR5, PT ;  /* 0x0000000507007c0c */ /* 0x000fe2000bf26070 */
[----:B------:R-:W-:Y:S01]  /*23c0*/  IMAD R9, R9, 0x10, R2 ;  /* 0x0000001009097824 */ /* 0x000fe200078e0202 */
[----:B------:R-:W-:-:S03]  /*23d0*/  ISETP.NE.AND P0, PT, R13, 0x2, PT ;  /* 0x000000020d00780c */ /* 0x000fc60003f05270 */
[----:B------:R2:W-:Y:S02]  /*23e0*/  SYNCS.ARRIVE.TRANS64.A1T0 RZ, [R9+URZ+0x8], RZ ;  /* 0x000008ff09ff79a7 */ /* 0x0005e400081000ff */
[----:B--2---:R-:W-:-:S08]  /*23f0*/  SEL R9, R12, RZ, P0 ;  /* 0x000000ff0c097207 */ /* 0x004fd00000000000 */
[----:B------:R-:W-:Y:S01]  /*2400*/  @!P0 LOP3.LUT R4, R4, 0x2, RZ, 0x3c, !PT ;  /* 0x0000000204048812 */ /* 0x000fe200078e3cff */
[----:B------:R-:W-:Y:S06]  /*2410*/  @P1 BRA `(.L_x_43) ;  /* 0x0000002400b41947 */ /* 0x000fec0003800000 */
[----:B------:R-:W-:Y:S02]  /*2420*/  LOP3.LUT R8, R8, 0x1, RZ, 0xc, !PT ;  /* 0x0000000108087812 */ /* 0x000fe400078e0cff */
[----:B------:R-:W-:Y:S02]  /*2430*/  CS2R R14, SR_GLOBALTIMERLO ;  /* 0x00000000000e7805 */ /* 0x000fe40000015200 */
[----:B------:R-:W-:Y:S02]  /*2440*/  LOP3.LUT R13, R6, 0xff, RZ, 0xc0, !PT ;  /* 0x000000ff060d7812 */ /* 0x000fe400078ec0ff */
[----:B-1----:R-:W-:-:S03]  /*2450*/  LOP3.LUT R16, R4, 0x1, RZ, 0xc0, !PT ;  /* 0x0000000104107812 */ /* 0x002fc600078ec0ff */
[----:B------:R-:W-:Y:S01]  /*2460*/  IMAD R13, R13, 0x10, R2 ;  /* 0x000000100d0d7824 */ /* 0x000fe200078e0202 */
[----:B------:R-:W-:-:S04]  /*2470*/  SHF.L.U32 R12, R16, 0x1f, RZ ;  /* 0x0000001f100c7819 */ /* 0x000fc800000006ff */
[----:B------:R-:W1:Y:S02]  /*2480*/  SYNCS.PHASECHK.TRANS64.TRYWAIT P0, [R13+URZ+0x8], R12 ;  /* 0x0000080c0d0075a7 */ /* 0x000e6400080011ff */
[----:B-1----:R-:W-:Y:S05]  /*2490*/  @P0 BRA `(.L_x_44) ;  /* 0x0000000000680947 */ /* 0x002fea0003800000 */
[----:B------:R-:W-:Y:S01]  /*24a0*/  SHF.L.U32 R16, R16, 0x1f, RZ ;  /* 0x0000001f10107819 */ /* 0x000fe200000006ff */
[----:B------:R-:W-:-:S06]  /*24b0*/  UMOV UR4, URZ ;  /* 0x000000ff00047c82 */ /* 0x000fcc0008000000 */
.L_x_47:
[----:B------:R-:W-:-:S11]  /*24c0*/  UISETP.GT.AND UP0, UPT, UR4, 0xf, UPT ;  /* 0x0000000f0400788c */ /* 0x000fd6000bf04270 */
[----:B------:R-:W-:Y:S01]  /*24d0*/  @!UP0 UIADD3 UR4, UPT, UPT, UR4, 0x1, URZ ;  /* 0x0000000104048890 */ /* 0x000fe2000fffe0ff */
[----:B------:R-:W-:Y:S11]  /*24e0*/  BRA.U !UP0, `(.L_x_45) ;  /* 0x0000000108447547 */ /* 0x000ff6000b800000 */
[----:B------:R-:W-:-:S06]  /*24f0*/  CS2R R12, SR_GLOBALTIMERLO ;  /* 0x00000000000c7805 */ /* 0x000fcc0000015200 */
[----:B0-----:R-:W-:-:S05]  /*2500*/  IADD3 R17, P0, PT, -R14, R12, RZ ;  /* 0x0000000c0e117210 */ /* 0x001fca0007f1e1ff */
[----:B------:R-:W-:Y:S01]  /*2510*/  IMAD.X R13, R13, 0x1, ~R15, P0 ;  /* 0x000000010d0d7824 */ /* 0x000fe200000e0e0f */
[----:B------:R-:W-:-:S04]  /*2520*/  ISETP.GE.U32.AND P0, PT, R17, 0x3d0900, PT ;  /* 0x003d09001100780c */ /* 0x000fc80003f06070 */
[----:B------:R-:W-:-:S13]  /*2530*/  ISETP.GE.AND.EX P0, PT, R13, RZ, PT, P0 ;  /* 0x000000ff0d00720c */ /* 0x000fda0003f06300 */
[----:B------:R-:W-:Y:S05]  /*2540*/  @!P0 BRA `(.L_x_46) ;  /* 0x0000000000088947 */ /* 0x000fea0003800000 */
[----:B------:R-:W-:Y:S05]  /*2550*/  NANOSLEEP 0xf4240 ;  /* 0x000f42400000795d */ /* 0x000fea0003800000 */
[----:B------:R-:W-:Y:S05]  /*2560*/  BRA `(.L_x_45) ;  /* 0x0000000000247947 */ /* 0x000fea0003800000 */
.L_x_46:
        /* <DEDUP_REMOVED lines=9> */
.L_x_45:
[----:B------:R-:W-:-:S05]  /*2600*/  LOP3.LUT R13, R6, 0xff, RZ, 0xc0, !PT ;  /* 0x000000ff060d7812 */ /* 0x000fca00078ec0ff */
[----:B------:R-:W-:-:S04]  /*2610*/  IMAD R13, R13, 0x10, R2 ;  /* 0x000000100d0d7824 */ /* 0x000fc800078e0202 */
[----:B------:R-:W1:Y:S02]  /*2620*/  SYNCS.PHASECHK.TRANS64.TRYWAIT P0, [R13+URZ+0x8], R16 ;  /* 0x000008100d0075a7 */ /* 0x000e6400080011ff */
[----:B-1----:R-:W-:Y:S05]  /*2630*/  @!P0 BRA `(.L_x_47) ;  /* 0xfffffffc00a08947 */ /* 0x002fea000383ffff */
.L_x_44:
[----:B------:R-:W-:Y:S01]  /*2640*/  IMAD R12, R8, 0x8, R1 ;  /* 0x00000008080c7824 */ /* 0x000fe200078e0201 */
[----:B------:R-:W1:Y:S01]  /*2650*/  LDCU UR4, c[0x0][0x3a4] ;  /* 0x00007480ff0477ac */ /* 0x000e620008000800 */
[----:B------:R-:W2:Y:S04]  /*2660*/  LDC.64 R14, c[0x0][0x388] ;  /* 0x0000e200ff0e7b82 */ /* 0x000ea80000000a00 */
[----:B------:R-:W4:Y:S01]  /*2670*/  LDL.64 R12, [R12] ;  /* 0x000000000c0c7983 */ /* 0x000f220000100a00 */
[----:B------:R-:W-:Y:S01]  /*2680*/  BSSY.RECONVERGENT B0, `(.L_x_48) ;  /* 0x00000f0000007945 */ /* 0x000fe20003800200 */
[----:B-1----:R-:W-:-:S06]  /*2690*/  UIMAD UR4, UR4, 0x28, URZ ;  /* 0x00000028040478a4 */ /* 0x002fcc000f8e02ff */
[----:B------:R-:W-:-:S04]  /*26a0*/  IMAD R2, R7, UR4, RZ ;  /* 0x0000000407027c24 */ /* 0x000fc8000f8e02ff */
[----:B--2---:R-:W-:Y:S01]  /*26b0*/  IMAD.WIDE R14, R2, 0x4, R14 ;  /* 0x00000004020e7825 */ /* 0x004fe200078e020e */
[----:B----4-:R-:W1:Y:S02]  /*26c0*/  QSPC.E.S P0, RZ, [R12] ;  /* 0x000000000cff73aa */ /* 0x010e640000000500 */
[----:B-1----:R-:W-:Y:S05]  /*26d0*/  @!P0 BRA `(.L_x_49) ;  /* 0x0000000000d88947 */ /* 0x002fea0003800000 */
[----:B------:R-:W-:-:S13]  /*26e0*/  ISETP.GE.AND P0, PT, R10, 0x1, PT ;  /* 0x000000010a00780c */ /* 0x000fda0003f06270 */
[----:B------:R-:W-:Y:S05]  /*26f0*/  @!P0 BRA `(.L_x_50) ;  /* 0x0000000c00a08947 */ /* 0x000fea0003800000 */
[----:B0-----:R-:W0:Y:S01]  /*2700*/  LDC.64 R16, c[0x0][0x3a0] ;  /* 0x0000e800ff107b82 */ /* 0x001e220000000a00 */
[----:B------:R-:W-:Y:S01]  /*2710*/  IMAD.MOV.U32 R19, RZ, RZ, 0x28 ;  /* 0x00000028ff137424 */ /* 0x000fe200078e00ff */
[----:B------:R-:W-:Y:S01]  /*2720*/  UMOV UR4, URZ ;  /* 0x000000ff00047c82 */ /* 0x000fe20008000000 */
[----:B---3--:R-:W-:Y:S01]  /*2730*/  MOV R18, R12 ;  /* 0x0000000c00127202 */ /* 0x008fe20000000f00 */
[----:B0-----:R-:W-:-:S05]  /*2740*/  IMAD R16, R5, -0x28, R16 ;  /* 0xffffffd805107824 */ /* 0x001fca00078e0210 */
[----:B------:R-:W-:-:S05]  /*2750*/  VIADDMNMX R16, R16, -R19, 0x28, PT ;  /* 0x0000002810107446 */ /* 0x000fca0003800913 */
[----:B------:R-:W-:-:S05]  /*2760*/  IMAD R16, R16, R17, RZ ;  /* 0x0000001110107224 */ /* 0x000fca00078e02ff */
[----:B------:R-:W-:-:S04]  /*2770*/  LEA R17, R16, 0xffffffff, 0x2 ;  /* 0xffffffff10117811 */ /* 0x000fc800078e10ff */
[C---:B------:R-:W-:Y:S02]  /*2780*/  ISETP.GE.U32.AND P0, PT, R17.reuse, 0xc, PT ;  /* 0x0000000c1100780c */ /* 0x040fe40003f06070 */
[----:B------:R-:W-:-:S04]  /*2790*/  LEA.HI R16, R17, 0x1, RZ, 0x1e ;  /* 0x0000000111107811 */ /* 0x000fc800078ff0ff */
[----:B------:R-:W-:-:S07]  /*27a0*/  LOP3.LUT P1, RZ, R16, 0x3, RZ, 0xc0, !PT ;  /* 0x0000000310ff7812 */ /* 0x000fce000782c0ff */
[----:B------:R-:W-:Y:S06]  /*27b0*/  @!P0 BRA `(.L_x_51) ;  /* 0x0000000000488947 */ /* 0x000fec0003800000 */
[----:B------:R-:W-:Y:S01]  /*27c0*/  LEA.HI R12, R17, 0x1, RZ, 0x1e ;  /* 0x00000001110c7811 */ /* 0x000fe200078ff0ff */
[----:B------:R-:W-:Y:S01]  /*27d0*/  UMOV UR4, URZ ;  /* 0x000000ff00047c82 */ /* 0x000fe20008000000 */
[----:B------:R-:W-:Y:S02]  /*27e0*/  UMOV UR5, URZ ;  /* 0x000000ff00057c82 */ /* 0x000fe40008000000 */
[----:B------:R-:W-:-:S07]  /*27f0*/  LOP3.LUT R19, R12, 0x7ffffffc, RZ, 0xc0, !PT ;  /* 0x7ffffffc0c137812 */ /* 0x000fce00078ec0ff */
.L_x_52:
[----:B0-----:R-:W-:Y:S01]  /*2800*/  IADD3 R12, P0, PT, R14, UR4, RZ ;  /* 0x000000040e0c7c10 */ /* 0x001fe2000ff1e0ff */
[----:B------:R-:W-:Y:S01]  /*2810*/  VIADD R17, R18, UR4 ;  /* 0x0000000412117c36 */ /* 0x000fe20008000000 */
[----:B------:R-:W-:Y:S02]  /*2820*/  UIADD3 UR5, UPT, UPT, UR5, 0x4, URZ ;  /* 0x0000000405057890 */ /* 0x000fe4000fffe0ff */
[----:B------:R-:W-:Y:S01]  /*2830*/  UIADD3 UR4, UPT, UPT, UR4, 0x10, URZ ;  /* 0x0000001004047890 */ /* 0x000fe2000fffe0ff */
[----:B------:R-:W-:-:S03]  /*2840*/  IMAD.X R13, RZ, RZ, R15, P0 ;  /* 0x000000ffff0d7224 */ /* 0x000fc600000e060f */
[----:B------:R-:W-:Y:S02]  /*2850*/  ISETP.NE.AND P0, PT, R19, UR5, PT ;  /* 0x0000000513007c0c */ /* 0x000fe4000bf05270 */
        /* <DEDUP_REMOVED lines=8> */
.L_x_51:
[----:B------:R-:W-:Y:S05]  /*28e0*/  @!P1 BRA `(.L_x_50) ;  /* 0x0000000c00249947 */ /* 0x000fea0003800000 */
[----:B0-----:R-:W-:Y:S02]  /*28f0*/  IADD3 R12, P0, PT, R14, UR4, RZ ;  /* 0x000000040e0c7c10 */ /* 0x001fe4000ff1e0ff */
[----:B------:R-:W-:-:S03]  /*2900*/  LOP3.LUT R16, R16, 0x3, RZ, 0xc0, !PT ;  /* 0x0000000310107812 */ /* 0x000fc600078ec0ff */
[----:B------:R-:W-:Y:S01]  /*2910*/  IMAD.X R13, RZ, RZ, R15, P0 ;  /* 0x000000ffff0d7224 */ /* 0x000fe200000e060f */
[----:B------:R-:W-:Y:S01]  /*2920*/  ISETP.NE.AND P0, PT, R16, 0x1, PT ;  /* 0x000000011000780c */ /* 0x000fe20003f05270 */
[----:B------:R-:W-:-:S05]  /*2930*/  VIADD R15, R18, UR4 ;  /* 0x00000004120f7c36 */ /* 0x000fca0008000000 */
[----:B------:R-:W-:Y:S01]  /*2940*/  @!PT LDS RZ, [RZ] ;  /* 0x00000000fffff984 */ /* 0x000fe20000000800 */
[----:B------:R-:W-:Y:S01]  /*2950*/  @!PT LDS RZ, [RZ] ;  /* 0x00000000fffff984 */ /* 0x000fe20000000800 */
[----:B------:R-:W-:Y:S01]  /*2960*/  @!PT LDS RZ, [RZ] ;  /* 0x00000000fffff984 */ /* 0x000fe20000000800 */
[----:B------:R4:W-:Y:S07]  /*2970*/  LDGSTS.E [R15], desc[UR10][R12.64] ;  /* 0x000000000c0f7fae */ /* 0x0009ee000b9a100a */
[----:B------:R-:W-:Y:S05]  /*2980*/  @!P0 BRA `(.L_x_50) ;  /* 0x0000000800fc8947 */ /* 0x000fea0003800000 */
[----:B------:R-:W-:Y:S01]  /*2990*/  @!PT LDS RZ, [RZ] ;  /* 0x00000000fffff984 */ /* 0x000fe20000000800 */
[----:B------:R-:W-:Y:S01]  /*29a0*/  @!PT LDS RZ, [RZ] ;  /* 0x00000000fffff984 */ /* 0x000fe20000000800 */
[----:B------:R-:W-:Y:S01]  /*29b0*/  @!PT LDS RZ, [RZ] ;  /* 0x00000000fffff984 */ /* 0x000fe20000000800 */
[----:B------:R0:W-:Y:S01]  /*29c0*/  LDGSTS.E [R15+0x4], desc[UR10][R12.64+0x4] ;  /* 0x000040040c0f7fae */ /* 0x0001e2000b9a100a */
[----:B------:R-:W-:-:S13]  /*29d0*/  ISETP.NE.AND P0, PT, R16, 0x2, PT ;  /* 0x000000021000780c */ /* 0x000fda0003f05270 */
[----:B0-----:R-:W-:Y:S05]  /*29e0*/  @!P0 BRA `(.L_x_50) ;  /* 0x0000000800e48947 */ /* 0x001fea0003800000 */
[----:B------:R-:W-:Y:S01]  /*29f0*/  @!PT LDS RZ, [RZ] ;  /* 0x00000000fffff984 */ /* 0x000fe20000000800 */
[----:B------:R-:W-:Y:S01]  /*2a00*/  @!PT LDS RZ, [RZ] ;  /* 0x00000000fffff984 */ /* 0x000fe20000000800 */
[----:B------:R-:W-:Y:S01]  /*2a10*/  @!PT LDS RZ, [RZ] ;  /* 0x00000000fffff984 */ /* 0x000fe20000000800 */
[----:B------:R0:W-:Y:S01]  /*2a20*/  LDGSTS.E [R15+0x8], desc[UR10][R12.64+0x8] ;  /* 0x000080080c0f7fae */ /* 0x0001e2000b9a100a */
[----:B------:R-:W-:Y:S05]  /*2a30*/  BRA `(.L_x_50) ;  /* 0x0000000800d07947 */ /* 0x000fea0003800000 */
.L_x_49:
[----:B------:R-:W-:-:S04]  /*2a40*/  ISETP.NE.U32.AND P0, PT, R10, RZ, PT ;  /* 0x000000ff0a00720c */ /* 0x000fc80003f05070 */
[----:B------:R-:W-:-:S13]  /*2a50*/  ISETP.NE.AND.EX P0, PT, R3, RZ, PT, P0 ;  /* 0x000000ff0300720c */ /* 0x000fda0003f05300 */
[----:B------:R-:W-:Y:S05]  /*2a60*/  @!P0 BRA `(.L_x_50) ;  /* 0x0000000800c48947 */ /* 0x000fea0003800000 */
[----:B------:R-:W-:Y:S01]  /*2a70*/  ISETP.GE.U32.AND P0, PT, R10, 0xfd, PT ;  /* 0x000000fd0a00780c */ /* 0x000fe20003f06070 */
[----:B------:R-:W-:Y:S01]  /*2a80*/  UMOV UR6, URZ ;  /* 0x000000ff00067c82 */ /* 0x000fe20008000000 */
[----:B------:R-:W-:Y:S02]  /*2a90*/  UMOV UR7, URZ ;  /* 0x000000ff00077c82 */ /* 0x000fe40008000000 */
[----:B------:R-:W-:-:S13]  /*2aa0*/  ISETP.GE.U32.AND.EX P0, PT, R3, RZ, PT, P0 ;  /* 0x000000ff0300720c */ /* 0x000fda0003f06100 */
[----:B------:R-:W-:Y:S05]  /*2ab0*/  @!P0 BRA `(.L_x_53) ;  /* 0x0000000800588947 */ /* 0x000fea0003800000 */
[----:B------:R-:W-:Y:S01]  /*2ac0*/  UMOV UR6, URZ ;  /* 0x000000ff00067c82 */ /* 0x000fe20008000000 */
[----:B------:R-:W-:Y:S01]  /*2ad0*/  UMOV UR7, URZ ;  /* 0x000000ff00077c82 */ /* 0x000fe20008000000 */
[----:B------:R-:W-:Y:S01]  /*2ae0*/  UMOV UR4, URZ ;  /* 0x000000ff00047c82 */ /* 0x000fe20008000000 */
[----:B------:R-:W-:-:S05]  /*2af0*/  UMOV UR5, URZ ;  /* 0x000000ff00057c82 */ /* 0x000fca0008000000 */
.L_x_54:
[----:B------:R-:W-:-:S04]  /*2b00*/  IADD3 R16, P0, PT, R14, UR6, RZ ;  /* 0x000000060e107c10 */ /* 0x000fc8000ff1e0ff */
[----:B0-----:R-:W-:-:S05]  /*2b10*/  IADD3.X R17, PT, PT, R15, UR7, RZ, P0, !PT ;  /* 0x000000070f117c10 */ /* 0x001fca00087fe4ff */
[----:B---3--:R-:W2:Y:S01]  /*2b20*/  LDG.E R25, desc[UR10][R16.64] ;  /* 0x0000000a10197981 */ /* 0x008ea2000c1e1900 */
[----:B-1----:R-:W-:-:S04]  /*2b30*/  IADD3 R18, P0, PT, R12, UR6, RZ ;  /* 0x000000060c127c10 */ /* 0x002fc8000ff1e0ff */
[----:B------:R-:W-:-:S05]  /*2b40*/  IADD3.X R19, PT, PT, R13, UR7, RZ, P0, !PT ;  /* 0x000000070d137c10 */ /* 0x000fca00087fe4ff */
[----:B--2---:R0:W-:Y:S04]  /*2b50*/  ST.E desc[UR10][R18.64], R25 ;  /* 0x0000001912007985 */ /* 0x0041e8000c10190a */
[----:B------:R-:W2:Y:S04]  /*2b60*/  LDG.E R27, desc[UR10][R16.64+0x4] ;  /* 0x0000040a101b7981 */ /* 0x000ea8000c1e1900 */
[----:B--2---:R1:W-:Y:S04]  /*2b70*/  ST.E desc[UR10][R18.64+0x4], R27 ;  /* 0x0000041b12007985 */ /* 0x0043e8000c10190a */
[----:B------:R-:W2:Y:S04]  /*2b80*/  LDG.E R29, desc[UR10][R16.64+0x8] ;  /* 0x0000080a101d7981 */ /* 0x000ea8000c1e1900 */
[----:B--2---:R2:W-:Y:S04]  /*2b90*/  ST.E desc[UR10][R18.64+0x8], R29 ;  /* 0x0000081d12007985 */ /* 0x0045e8000c10190a */
[----:B------:R-:W3:Y:S04]  /*2ba0*/  LDG.E R22, desc[UR10][R16.64+0xc] ;  /* 0x00000c0a10167981 */ /* 0x000ee8000c1e1900 */
[----:B---3--:R3:W-:Y:S04]  /*2bb0*/  ST.E desc[UR10][R18.64+0xc], R22 ;  /* 0x00000c1612007985 */ /* 0x0087e8000c10190a */
[----:B------:R-:W4:Y:S04]  /*2bc0*/  LDG.E R24, desc[UR10][R16.64+0x10] ;  /* 0x0000100a10187981 */ /* 0x000f28000c1e1900 */
[----:B----4-:R4:W-:Y:S04]  /*2bd0*/  ST.E desc[UR10][R18.64+0x10], R24 ;  /* 0x0000101812007985 */ /* 0x0109e8000c10190a */
[----:B------:R-:W5:Y:S04]  /*2be0*/  LDG.E R26, desc[UR10][R16.64+0x14] ;  /* 0x0000140a101a7981 */ /* 0x000f68000c1e1900 */
[----:B-----5:R5:W-:Y:S04]  /*2bf0*/  ST.E desc[UR10][R18.64+0x14], R26 ;  /* 0x0000141a12007985 */ /* 0x020be8000c10190a */
[----:B0-----:R-:W2:Y:S04]  /*2c00*/  LDG.E R25, desc[UR10][R16.64+0x18] ;  /* 0x0000180a10197981 */ /* 0x001ea8000c1e1900 */
[----:B--2---:R0:W-:Y:S04]  /*2c10*/  ST.E desc[UR10][R18.64+0x18], R25 ;  /* 0x0000181912007985 */ /* 0x0041e8000c10190a */
[----:B-1----:R-:W2:Y:S04]  /*2c20*/  LDG.E R27, desc[UR10][R16.64+0x1c] ;  /* 0x00001c0a101b7981 */ /* 0x002ea8000c1e1900 */
[----:B--2---:R1:W-:Y:S04]  /*2c30*/  ST.E desc[UR10][R18.64+0x1c], R27 ;  /* 0x00001c1b12007985 */ /* 0x0043e8000c10190a */
[----:B------:R-:W2:Y:S04]  /*2c40*/  LDG.E R29, desc[UR10][R16.64+0x20] ;  /* 0x0000200a101d7981 */ /* 0x000ea8000c1e1900 */
[----:B--2---:R2:W-:Y:S04]  /*2c50*/  ST.E desc[UR10][R18.64+0x20], R29 ;  /* 0x0000201d12007985 */ /* 0x0045e8000c10190a */
[----:B---3--:R-:W3:Y:S04]  /*2c60*/  LDG.E R22, desc[UR10][R16.64+0x24] ;  /* 0x0000240a10167981 */ /* 0x008ee8000c1e1900 */
[----:B---3--:R3:W-:Y:S04]  /*2c70*/  ST.E desc[UR10][R18.64+0x24], R22 ;  /* 0x0000241612007985 */ /* 0x0087e8000c10190a */
[----:B----4-:R-:W4:Y:S04]  /*2c80*/  LDG.E R24, desc[UR10][R16.64+0x28] ;  /* 0x0000280a10187981 */ /* 0x010f28000c1e1900 */
[----:B----4-:R4:W-:Y:S04]  /*2c90*/  ST.E desc[UR10][R18.64+0x28], R24 ;  /* 0x0000281812007985 */ /* 0x0109e8000c10190a */
[----:B-----5:R-:W5:Y:S04]  /*2ca0*/  LDG.E R26, desc[UR10][R16.64+0x2c] ;  /* 0x00002c0a101a7981 */ /* 0x020f68000c1e1900 */
        /* <DEDUP_REMOVED lines=92> */
[----:B---3--:R-:W-:Y:S04]  /*3270*/  ST.E desc[UR10][R18.64+0xe4], R22 ;  /* 0x0000e41612007985 */ /* 0x008fe8000c10190a */
[----:B----4-:R-:W3:Y:S04]  /*3280*/  LDG.E R24, desc[UR10][R16.64+0xe8] ;  /* 0x0000e80a10187981 */ /* 0x010ee8000c1e1900 */
[----:B---3--:R-:W-:Y:S04]  /*3290*/  ST.E desc[UR10][R18.64+0xe8], R24 ;  /* 0x0000e81812007985 */ /* 0x008fe8000c10190a */
[----:B-----5:R-:W3:Y:S04]  /*32a0*/  LDG.E R26, desc[UR10][R16.64+0xec] ;  /* 0x0000ec0a101a7981 */ /* 0x020ee8000c1e1900 */
[----:B---3--:R-:W-:Y:S04]  /*32b0*/  ST.E desc[UR10][R18.64+0xec], R26 ;  /* 0x0000ec1a12007985 */ /* 0x008fe8000c10190a */
[----:B0-----:R-:W3:Y:S04]  /*32c0*/  LDG.E R25, desc[UR10][R16.64+0xf0] ;  /* 0x0000f00a10197981 */ /* 0x001ee8000c1e1900 */
[----:B---3--:R0:W-:Y:S04]  /*32d0*/  ST.E desc[UR10][R18.64+0xf0], R25 ;  /* 0x0000f01912007985 */ /* 0x0081e8000c10190a */
[----:B-1----:R-:W3:Y:S04]  /*32e0*/  LDG.E R27, desc[UR10][R16.64+0xf4] ;  /* 0x0000f40a101b7981 */ /* 0x002ee8000c1e1900 */
[----:B---3--:R1:W-:Y:S04]  /*32f0*/  ST.E desc[UR10][R18.64+0xf4], R27 ;  /* 0x0000f41b12007985 */ /* 0x0083e8000c10190a */
[----:B--2---:R-:W2:Y:S01]  /*3300*/  LDG.E R29, desc[UR10][R16.64+0xf8] ;  /* 0x0000f80a101d7981 */ /* 0x004ea2000c1e1900 */
[----:B------:R-:W-:-:S04]  /*3310*/  IADD3 R28, P0, PT, R10, -0x1, RZ ;  /* 0xffffffff0a1c7810 */ /* 0x000fc80007f1e0ff */
[----:B0-----:R-:W-:-:S04]  /*3320*/  IADD3.X R25, PT, PT, R3, -0x1, RZ, P0, !PT ;  /* 0xffffffff03197810 */ /* 0x001fc800007fe4ff */
[----:B------:R-:W-:Y:S01]  /*3330*/  SHF.R.U64 R24, R28, 0x2, R25 ;  /* 0x000000021c187819 */ /* 0x000fe20000001219 */
[----:B--2---:R1:W-:Y:S04]  /*3340*/  ST.E desc[UR10][R18.64+0xf8], R29 ;  /* 0x0000f81d12007985 */ /* 0x0043e8000c10190a */
[----:B------:R0:W2:Y:S01]  /*3350*/  LDG.E R22, desc[UR10][R16.64+0xfc] ;  /* 0x0000fc0a10167981 */ /* 0x0000a2000c1e1900 */
[----:B------:R-:W-:Y:S01]  /*3360*/  IADD3 R24, P0, PT, R24, 0x1, RZ ;  /* 0x0000000118187810 */ /* 0x000fe20007f1e0ff */
[----:B------:R-:W-:-:S03]  /*3370*/  UIADD3 UR4, UP0, UPT, UR4, 0x40, URZ ;  /* 0x0000004004047890 */ /* 0x000fc6000ff1e0ff */
[----:B------:R-:W-:Y:S01]  /*3380*/  LOP3.LUT R24, R24, 0xffffffc0, RZ, 0xc0, !PT ;  /* 0xffffffc018187812 */ /* 0x000fe200078ec0ff */
[----:B------:R-:W-:Y:S01]  /*3390*/  UIADD3.X UR5, UPT, UPT, URZ, UR5, URZ, UP0, !UPT ;  /* 0x00000005ff057290 */ /* 0x000fe200087fe4ff */
[----:B------:R-:W-:Y:S01]  /*33a0*/  LEA.HI.X R25, R25, RZ, RZ, 0x1e, P0 ;  /* 0x000000ff19197211 */ /* 0x000fe200000ff4ff */
[----:B------:R-:W-:Y:S01]  /*33b0*/  UIADD3 UR6, UP0, UPT, UR6, 0x100, URZ ;  /* 0x0000010006067890 */ /* 0x000fe2000ff1e0ff */
[----:B------:R-:W-:Y:S02]  /*33c0*/  ISETP.NE.U32.AND P0, PT, R24, UR4, PT ;  /* 0x0000000418007c0c */ /* 0x000fe4000bf05070 */
[----:B0-----:R-:W-:Y:S01]  /*33d0*/  LOP3.LUT R16, R25, 0x7fffffff, RZ, 0xc0, !PT ;  /* 0x7fffffff19107812 */ /* 0x001fe200078ec0ff */
[----:B------:R-:W-:-:S03]  /*33e0*/  UIADD3.X UR7, UPT, UPT, URZ, UR7, URZ, UP0, !UPT ;  /* 0x00000007ff077290 */ /* 0x000fc600087fe4ff */
[----:B------:R-:W-:Y:S01]  /*33f0*/  ISETP.NE.AND.EX P0, PT, R16, UR5, PT, P0 ;  /* 0x0000000510007c0c */ /* 0x000fe2000bf05300 */
[----:B--2---:R1:W-:-:S12]  /*3400*/  ST.E desc[UR10][R18.64+0xfc], R22 ;  /* 0x0000fc1612007985 */ /* 0x0043d8000c10190a */
[----:B------:R-:W-:Y:S05]  /*3410*/  @P0 BRA `(.L_x_54) ;  /* 0xfffffff400b80947 */ /* 0x000fea000383ffff */
.L_x_53:
[----:B------:R-:W-:-:S04]  /*3420*/  IADD3 R16, P0, PT, R10, -0x1, RZ ;  /* 0xffffffff0a107810 */ /* 0x000fc80007f1e0ff */
[----:B0-----:R-:W-:-:S04]  /*3430*/  IADD3.X R17, PT, PT, R3, -0x1, RZ, P0, !PT ;  /* 0xffffffff03117810 */ /* 0x001fc800007fe4ff */
[----:B------:R-:W-:-:S05]  /*3440*/  SHF.R.U64 R16, R16, 0x2, R17 ;  /* 0x0000000210107819 */ /* 0x000fca0000001211 */
[----:B------:R-:W-:-:S05]  /*3450*/  VIADD R16, R16, 0x1 ;  /* 0x0000000110107836 */ /* 0x000fca0000000000 */
[----:B------:R-:W-:-:S13]  /*3460*/  LOP3.LUT P0, RZ, R16, 0x3f, RZ, 0xc0, !PT ;  /* 0x0000003f10ff7812 */ /* 0x000fda000780c0ff */
[----:B------:R-:W-:Y:S05]  /*3470*/  @!P0 BRA `(.L_x_50) ;  /* 0x0000000000408947 */ /* 0x000fea0003800000 */
[----:B-1----:R-:W-:Y:S01]  /*3480*/  LOP3.LUT R22, R16, 0x3f, RZ, 0xc0, !PT ;  /* 0x0000003f10167812 */ /* 0x002fe200078ec0ff */
[----:B------:R-:W-:Y:S01]  /*3490*/  UMOV UR4, URZ ;  /* 0x000000ff00047c82 */ /* 0x000fe20008000000 */
[----:B------:R-:W-:-:S05]  /*34a0*/  UMOV UR5, URZ ;  /* 0x000000ff00057c82 */ /* 0x000fca0008000000 */
.L_x_55:
[----:B------:R-:W-:-:S04]  /*34b0*/  IADD3 R16, P0, PT, R14, UR6, RZ ;  /* 0x000000060e107c10 */ /* 0x000fc8000ff1e0ff */
[----:B--2---:R-:W-:-:S06]  /*34c0*/  IADD3.X R17, PT, PT, R15, UR7, RZ, P0, !PT ;  /* 0x000000070f117c10 */ /* 0x004fcc00087fe4ff */
[----:B------:R-:W2:Y:S01]  /*34d0*/  LDG.E R17, desc[UR10][R16.64] ;  /* 0x0000000a10117981 */ /* 0x000ea2000c1e1900 */
[----:B---3--:R-:W-:Y:S01]  /*34e0*/  IADD3 R18, P0, PT, R12, UR6, RZ ;  /* 0x000000060c127c10 */ /* 0x008fe2000ff1e0ff */
[----:B------:R-:W-:-:S03]  /*34f0*/  UIADD3 UR4, UP0, UPT, UR4, 0x1, URZ ;  /* 0x0000000104047890 */ /* 0x000fc6000ff1e0ff */
[----:B------:R-:W-:Y:S01]  /*3500*/  IADD3.X R19, PT, PT, R13, UR7, RZ, P0, !PT ;  /* 0x000000070d137c10 */ /* 0x000fe200087fe4ff */
[----:B------:R-:W-:Y:S02]  /*3510*/  UIADD3.X UR5, UPT, UPT, URZ, UR5, URZ, UP0, !UPT ;  /* 0x00000005ff057290 */ /* 0x000fe400087fe4ff */
[----:B------:R-:W-:Y:S01]  /*3520*/  ISETP.NE.U32.AND P0, PT, R22, UR4, PT ;  /* 0x0000000416007c0c */ /* 0x000fe2000bf05070 */
[----:B------:R-:W-:-:S03]  /*3530*/  UIADD3 UR6, UP0, UPT, UR6, 0x4, URZ ;  /* 0x0000000406067890 */ /* 0x000fc6000ff1e0ff */
[----:B------:R-:W-:Y:S01]  /*3540*/  ISETP.NE.AND.EX P0, PT, RZ, UR5, PT, P0 ;  /* 0x00000005ff007c0c */ /* 0x000fe2000bf05300 */
[----:B------:R-:W-:Y:S01]  /*3550*/  UIADD3.X UR7, UPT, UPT, URZ, UR7, URZ, UP0, !UPT ;  /* 0x00000007ff077290 */ /* 0x000fe200087fe4ff */
[----:B--2---:R2:W-:Y:S11]  /*3560*/  ST.E desc[UR10][R18.64], R17 ;  /* 0x0000001112007985 */ /* 0x0045f6000c10190a */
[----:B------:R-:W-:Y:S05]  /*3570*/  @P0 BRA `(.L_x_55) ;  /* 0xfffffffc00cc0947 */ /* 0x000fea000383ffff */
.L_x_50:
[----:B0-----:R-:W-:Y:S05]  /*3580*/  BSYNC.RECONVERGENT B0 ;  /* 0x0000000000007941 */ /* 0x001fea0003800200 */
.L_x_48:
[----:B----4-:R-:W-:Y:S01]  /*3590*/  IMAD R12, R8, 0x8, R21 ;  /* 0x00000008080c7824 */ /* 0x010fe200078e0215 */
[----:B------:R-:W0:Y:S05]  /*35a0*/  LDC.64 R14, c[0x0][0x390] ;  /* 0x0000e400ff0e7b82 */ /* 0x000e2a0000000a00 */
[----:B------:R-:W4:Y:S01]  /*35b0*/  LDL.64 R12, [R12] ;  /* 0x000000000c0c7983 */ /* 0x000f220000100a00 */
[----:B------:R-:W-:Y:S01]  /*35c0*/  BSSY.RECONVERGENT B0, `(.L_x_56) ;  /* 0x0000140000007945 */ /* 0x000fe20003800200 */
[----:B0-----:R-:W-:Y:S02]  /*35d0*/  IMAD.WIDE R14, R2, 0x4, R14 ;  /* 0x00000004020e7825 */ /* 0x001fe400078e020e */
[----:B----4-:R-:W0:Y:S02]  /*35e0*/  QSPC.E.S P0, RZ, [R12] ;  /* 0x000000000cff73aa */ /* 0x010e240000000500 */
[----:B0-----:R-:W-:Y:S05]  /*35f0*/  @!P0 BRA `(.L_x_57) ;  /* 0x0000000400e48947 */ /* 0x001fea0003800000 */
[----:B------:R-:W-:-:S13]  /*3600*/  ISETP.GE.AND P0, PT, R10, 0x1, PT ;  /* 0x000000010a00780c */ /* 0x000fda0003f06270 */
[----:B------:R-:W-:Y:S05]  /*3610*/  @!P0 BRA `(.L_x_58) ;  /* 0x0000001000e88947 */ /* 0x000fea0003800000 */
[----:B------:R-:W0:Y:S01]  /*3620*/  LDC.64 R2, c[0x0][0x3a0] ;  /* 0x0000e800ff027b82 */ /* 0x000e220000000a00 */
[----:B------:R-:W-:Y:S01]  /*3630*/  UMOV UR4, URZ ;  /* 0x000000ff00047c82 */ /* 0x000fe20008000000 */
[----:B0-----:R-:W-:Y:S02]  /*3640*/  IMAD R2, R5, -0x28, R2 ;  /* 0xffffffd805027824 */ /* 0x001fe400078e0202 */
[----:B------:R-:W-:-:S05]  /*3650*/  IMAD.MOV.U32 R5, RZ, RZ, 0x28 ;  /* 0x00000028ff057424 */ /* 0x000fca00078e00ff */
[----:B------:R-:W-:Y:S02]  /*3660*/  VIADDMNMX R2, R2, -R5, 0x28, PT ;  /* 0x0000002802027446 */ /* 0x000fe40003800905 */
[----:B------:R-:W-:-:S03]  /*3670*/  MOV R5, R12 ;  /* 0x0000000c00057202 */ /* 0x000fc60000000f00 */
[----:B------:R-:W-:-:S05]  /*3680*/  IMAD R2, R2, R3, RZ ;  /* 0x0000000302027224 */ /* 0x000fca00078e02ff */
[----:B------:R-:W-:-:S04]  /*3690*/  LEA R2, R2, 0xffffffff, 0x2 ;  /* 0xffffffff02027811 */ /* 0x000fc800078e10ff */
[C---:B------:R-:W-:Y:S02]  /*36a0*/  ISETP.GE.U32.AND P0, PT, R2.reuse, 0xc, PT ;  /* 0x0000000c0200780c */ /* 0x040fe40003f06070 */
[----:B-123--:R-:W-:-:S04]  /*36b0*/  LEA.HI R18, R2, 0x1, RZ, 0x1e ;  /* 0x0000000102127811 */ /* 0x00efc800078ff0ff */
[----:B------:R-:W-:-:S07]  /*36c0*/  LOP3.LUT R19, R18, 0x3, RZ, 0xc0, !PT ;  /* 0x0000000312137812 */ /* 0x000fce00078ec0ff */
[----:B------:R-:W-:Y:S05]  /*36d0*/  @!P0 BRA `(.L_x_59) ;  /* 0x0000000400548947 */ /* 0x000fea0003800000 */
[----:B------:R-:W-:Y:S01]  /*36e0*/  LOP3.LUT R18, R18, 0x7ffffffc, RZ, 0xc0, !PT ;  /* 0x7ffffffc12127812 */ /* 0x000fe200078ec0ff */
[----:B------:R-:W-:Y:S01]  /*36f0*/  UMOV UR4, URZ ;  /* 0x000000ff00047c82 */ /* 0x000fe20008000000 */
[----:B------:R-:W-:Y:S02]  /*3700*/  UMOV UR5, URZ ;  /* 0x000000ff00057c82 */ /* 0x000fe40008000000 */
[----:B------:R-:W-:-:S13]  /*3710*/  ISETP.GT.AND P0, PT, R18, RZ, PT ;  /* 0x000000ff1200720c */ /* 0x000fda0003f04270 */
[----:B------:R-:W-:Y:S05]  /*3720*/  @!P0 BRA `(.L_x_60) ;  /* 0x0000000400088947 */ /* 0x000fea0003800000 */
[----:B------:R-:W-:Y:S01]  /*3730*/  VIADD R2, R18, -UR5 ;  /* 0x8000000512027c36 */ /* 0x000fe20008000000 */
[----:B------:R-:W-:-:S04]  /*3740*/  PLOP3.LUT P0, PT, PT, PT, PT, 0x80, 0x8 ;  /* 0x000000000008781c */ /* 0x000fc80003f0f070 */
[----:B------:R-:W-:-:S13]  /*3750*/  ISETP.GT.AND P1, PT, R2, 0xc, PT ;  /* 0x0000000c0200780c */ /* 0x000fda0003f24270 */
[----:B------:R-:W-:Y:S05]  /*3760*/  @!P1 BRA `(.L_x_61) ;  /* 0x0000000000949947 */ /* 0x000fea0003800000 */
[----:B------:R-:W-:Y:S01]  /*3770*/  PLOP3.LUT P0, PT, PT, PT, PT, 0x8, 0x80 ;  /* 0x000000000080781c */ /* 0x000fe20003f0e170 */
[----:B------:R-:W-:-:S12]  /*3780*/  VIADD R22, R18, 0xfffffff4 ;  /* 0xfffffff412167836 */ /* 0x000fd80000000000 */
.L_x_62:
[----:B------:R-:W-:Y:S02]  /*3790*/  UIADD3 UR6, UPT, UPT, UR4, 0x10, URZ ;  /* 0x0000001004067890 */ /* 0x000fe4000fffe0ff */
[C---:B0-----:R-:W-:Y:S01]  /*37a0*/  IADD3 R16, P1, PT, R14.reuse, UR4, RZ ;  /* 0x000000040e107c10 */ /* 0x041fe2000ff3e0ff */
[----:B------:R-:W-:Y:S02]  /*37b0*/  UIADD3 UR7, UPT, UPT, UR4, 0x20, URZ ;  /* 0x0000002004077890 */ /* 0x000fe4000fffe0ff */
[----:B------:R-:W-:Y:S01]  /*37c0*/  VIADD R25, R5, UR4 ;  /* 0x0000000405197c36 */ /* 0x000fe20008000000 */
[----:B------:R-:W-:Y:S01]  /*37d0*/  UIADD3 UR8, UPT, UPT, UR4, 0x30, URZ ;  /* 0x0000003004087890 */ /* 0x000fe2000fffe0ff */
[--C-:B------:R-:W-:Y:S01]  /*37e0*/  IMAD.X R17, RZ, RZ, R15.reuse, P1 ;  /* 0x000000ffff117224 */ /* 0x100fe200008e060f */
[C---:B------:R-:W-:Y:S01]  /*37f0*/  IADD3 R2, P1, PT, R14.reuse, UR6, RZ ;  /* 0x000000060e027c10 */ /* 0x040fe2000ff3e0ff */
[----:B------:R-:W-:Y:S01]  /*3800*/  UIADD3 UR5, UPT, UPT, UR5, 0x10, URZ ;  /* 0x0000001005057890 */ /* 0x000fe2000fffe0ff */
[C---:B------:R-:W-:Y:S01]  /*3810*/  IADD3 R10, P2, PT, R14.reuse, UR7, RZ ;  /* 0x000000070e0a7c10 */ /* 0x040fe2000ff5e0ff */
[----:B------:R-:W-:Y:S01]  /*3820*/  UIADD3 UR4, UPT, UPT, UR4, 0x40, URZ ;  /* 0x0000004004047890 */ /* 0x000fe2000fffe0ff */
[----:B------:R-:W-:Y:S01]  /*3830*/  @!PT LDS RZ, [RZ] ;  /* 0x00000000fffff984 */ /* 0x000fe20000000800 */
[----:B------:R-:W-:Y:S01]  /*3840*/  @!PT LDS RZ, [RZ] ;  /* 0x00000000fffff984 */ /* 0x000fe20000000800 */
[----:B------:R-:W-:Y:S01]  /*3850*/  @!PT LDS RZ, [RZ] ;  /* 0x00000000fffff984 */ /* 0x000fe20000000800 */
[----:B------:R0:W-:Y:S01]  /*3860*/  LDGSTS.E [R25], desc[UR10][R16.64] ;  /* 0x0000000010197fae */ /* 0x0001e2000b9a100a */
[--C-:B------:R-:W-:Y:S01]  /*3870*/  IMAD.X R3, RZ, RZ, R15.reuse, P1 ;  /* 0x000000ffff037224 */ /* 0x100fe200008e060f */
[----:B------:R-:W-:Y:S01]  /*3880*/  IADD3 R12, P3, PT, R14, UR8, RZ ;  /* 0x000000080e0c7c10 */ /* 0x000fe2000ff7e0ff */
[----:B------:R-:W-:Y:S01]  /*3890*/  IMAD.X R11, RZ, RZ, R15, P2 ;  /* 0x000000ffff0b7224 */ /* 0x000fe200010e060f */
[----:B------:R0:W-:Y:S01]  /*38a0*/  LDGSTS.E [R25+0x4], desc[UR10][R16.64+0x4] ;  /* 0x0000400410197fae */ /* 0x0001e2000b9a100a */
[----:B------:R-:W-:-:S02]  /*38b0*/  ISETP.LE.AND P1, PT, R22, UR5, PT ;  /* 0x0000000516007c0c */ /* 0x000fc4000bf23270 */
[----:B------:R-:W-:Y:S01]  /*38c0*/  IMAD.X R13, RZ, RZ, R15, P3 ;  /* 0x000000ffff0d7224 */ /* 0x000fe200018e060f */
        /* <DEDUP_REMOVED lines=15> */
.L_x_61:
[----:B0-----:R-:W-:-:S05]  /*39c0*/  VIADD R2, R18, -UR5 ;  /* 0x8000000512027c36 */ /* 0x001fca0008000000 */
[----:B------:R-:W-:-:S13]  /*39d0*/  ISETP.GT.AND P1, PT, R2, 0x4, PT ;  /* 0x000000040200780c */ /* 0x000fda0003f24270 */
[----:B------:R-:W-:Y:S05]  /*39e0*/  @!P1 BRA `(.L_x_63) ;  /* 0x0000000000509947 */ /* 0x000fea0003800000 */
[----:B------:R-:W-:Y:S02]  /*39f0*/  UIADD3 UR6, UPT, UPT, UR4, 0x10, URZ ;  /* 0x0000001004067890 */ /* 0x000fe4000fffe0ff */
[C---:B------:R-:W-:Y:S01]  /*3a00*/  IADD3 R2, P0, PT, R14.reuse, UR4, RZ ;  /* 0x000000040e027c10 */ /* 0x040fe2000ff1e0ff */
[----:B------:R-:W-:Y:S01]  /*3a10*/  VIADD R13, R5, UR4 ;  /* 0x00000004050d7c36 */ /* 0x000fe20008000000 */
[----:B------:R-:W-:Y:S02]  /*3a20*/  UIADD3 UR5, UPT, UPT, UR5, 0x8, URZ ;  /* 0x0000000805057890 */ /* 0x000fe4000fffe0ff */
[----:B------:R-:W-:Y:S01]  /*3a30*/  UIADD3 UR4, UPT, UPT, UR4, 0x20, URZ ;  /* 0x0000002004047890 */ /* 0x000fe2000fffe0ff */
[----:B------:R-:W-:Y:S01]  /*3a40*/  IADD3 R10, P1, PT, R14, UR6, RZ ;  /* 0x000000060e0a7c10 */ /* 0x000fe2000ff3e0ff */
[----:B------:R-:W-:Y:S01]  /*3a50*/  IMAD.X R3, RZ, RZ, R15, P0 ;  /* 0x000000ffff037224 */ /* 0x000fe200000e060f */
[----:B------:R-:W-:-:S03]  /*3a60*/  PLOP3.LUT P0, PT, PT, PT, PT, 0x8, 0x80 ;  /* 0x000000000080781c */ /* 0x000fc60003f0e170 */
[----:B------:R-:W-:Y:S01]  /*3a70*/  IMAD.X R11, RZ, RZ, R15, P1 ;  /* 0x000000ffff0b7224 */ /* 0x000fe200008e060f */
        /* <DEDUP_REMOVED lines=11> */
.L_x_63:
[----:B------:R-:W-:-:S13]  /*3b30*/  ISETP.EQ.AND P1, PT, R18, UR5, PT ;  /* 0x0000000512007c0c */ /* 0x000fda000bf22270 */
[----:B------:R-:W-:Y:S05]  /*3b40*/  @!P0 BRA P1, `(.L_x_59) ;  /* 0x0000000000388947 */ /* 0x000fea0000800000 */
.L_x_60:
[----:B01----:R-:W-:Y:S01]  /*3b50*/  IADD3 R2, P0, PT, R14, UR4, RZ ;  /* 0x000000040e027c10 */ /* 0x003fe2000ff1e0ff */
        /* <DEDUP_REMOVED lines=13> */
.L_x_59:
[----:B------:R-:W-:-:S13]  /*3c30*/  ISETP.NE.AND P0, PT, R19, RZ, PT ;  /* 0x000000ff1300720c */ /* 0x000fda0003f05270 */
[----:B------:R-:W-:Y:S05]  /*3c40*/  @!P0 BRA `(.L_x_58) ;  /* 0x0000000c005c8947 */ /* 0x000fea0003800000 */
[----:B01----:R-:W-:Y:S01]  /*3c50*/  IADD3 R2, P0, PT, R14, UR4, RZ ;  /* 0x000000040e027c10 */ /* 0x003fe2000ff1e0ff */
[----:B------:R-:W-:-:S04]  /*3c60*/  VIADD R5, R5, UR4 ;  /* 0x0000000405057c36 */ /* 0x000fc80008000000 */
[----:B------:R-:W-:Y:S01]  /*3c70*/  IMAD.X R3, RZ, RZ, R15, P0 ;  /* 0x000000ffff037224 */ /* 0x000fe200000e060f */
[----:B------:R-:W-:-:S04]  /*3c80*/  ISETP.NE.AND P0, PT, R19, 0x1, PT ;  /* 0x000000011300780c */ /* 0x000fc80003f05270 */
[----:B------:R-:W-:Y:S01]  /*3c90*/  @!PT LDS RZ, [RZ] ;  /* 0x00000000fffff984 */ /* 0x000fe20000000800 */
[----:B------:R-:W-:Y:S01]  /*3ca0*/  @!PT LDS RZ, [RZ] ;  /* 0x00000000fffff984 */ /* 0x000fe20000000800 */
[----:B------:R-:W-:Y:S01]  /*3cb0*/  @!PT LDS RZ, [RZ] ;  /* 0x00000000fffff984 */ /* 0x000fe20000000800 */
[----:B------:R4:W-:Y:S09]  /*3cc0*/  LDGSTS.E [R5], desc[UR10][R2.64] ;  /* 0x0000000002057fae */ /* 0x0009f2000b9a100a */
        /* <DEDUP_REMOVED lines=12> */
.L_x_57:
[----:B------:R-:W-:-:S04]  /*3d90*/  ISETP.NE.U32.AND P0, PT, R10, RZ, PT ;  /* 0x000000ff0a00720c */ /* 0x000fc80003f05070 */
[----:B------:R-:W-:-:S13]  /*3da0*/  ISETP.NE.AND.EX P0, PT, R3, RZ, PT, P0 ;  /* 0x000000ff0300720c */ /* 0x000fda0003f05300 */
[----:B------:R-:W-:Y:S05]  /*3db0*/  @!P0 BRA `(.L_x_58) ;  /* 0x0000000c00008947 */ /* 0x000fea0003800000 */
[----:B------:R-:W0:Y:S01]  /*3dc0*/  LDC R2, c[0x0][0x3a0] ;  /* 0x0000e800ff027b82 */ /* 0x000e220000000800 */
[----:B------:R-:W4:Y:S01]  /*3dd0*/  LDCU UR8, c[0x0][0x3a4] ;  /* 0x00007480ff0877ac */ /* 0x000f220008000800 */
[----:B------:R-:W-:Y:S01]  /*3de0*/  IMAD.MOV.U32 R16, RZ, RZ, -0x1 ;  /* 0xffffffffff107424 */ /* 0x000fe200078e00ff */
[----:B------:R-:W-:Y:S01]  /*3df0*/  ISETP.GE.U32.AND P1, PT, R10, 0xfd, PT ;  /* 0x000000fd0a00780c */ /* 0x000fe20003f26070 */
[----:B--2---:R-:W-:Y:S01]  /*3e00*/  IMAD.MOV.U32 R17, RZ, RZ, -0x1 ;  /* 0xffffffffff117424 */ /* 0x004fe200078e00ff */
[----:B------:R-:W-:Y:S01]  /*3e10*/  UMOV UR6, URZ ;  /* 0x000000ff00067c82 */ /* 0x000fe20008000000 */
[----:B------:R-:W-:Y:S01]  /*3e20*/  UMOV UR7, URZ ;  /* 0x000000ff00077c82 */ /* 0x000fe20008000000 */
[----:B------:R-:W-:Y:S01]  /*3e30*/  ISETP.GE.U32.AND.EX P1, PT, R3, RZ, PT, P1 ;  /* 0x000000ff0300720c */ /* 0x000fe20003f26110 */
[----:B----4-:R-:W-:Y:S01]  /*3e40*/  UIMAD.WIDE UR8, UR8, 0x4, URZ ;  /* 0x00000004080878a5 */ /* 0x010fe2000f8e02ff */
[----:B0-----:R-:W-:Y:S02]  /*3e50*/  IMAD R2, R5, -0x28, R2 ;  /* 0xffffffd805027824 */ /* 0x001fe400078e0202 */
[----:B------:R-:W-:-:S05]  /*3e60*/  IMAD.MOV.U32 R5, RZ, RZ, 0x28 ;  /* 0x00000028ff057424 */ /* 0x000fca00078e00ff */
[----:B------:R-:W-:-:S05]  /*3e70*/  VIADDMNMX R5, R2, -R5, 0x28, PT ;  /* 0x0000002802057446 */ /* 0x000fca0003800905 */
[----:B------:R-:W-:-:S04]  /*3e80*/  IMAD.WIDE.U32 R16, R5, UR8, R16 ;  /* 0x0000000805107c25 */ /* 0x000fc8000f8e0010 */
[----:B------:R-:W-:-:S04]  /*3e90*/  IMAD R11, R5, UR9, RZ ;  /* 0x00000009050b7c24 */ /* 0x000fc8000f8e02ff */
[----:B------:R-:W-:-:S05]  /*3ea0*/  IMAD.IADD R11, R17, 0x1, R11 ;  /* 0x00000001110b7824 */ /* 0x000fca00078e020b */
[----:B-1-3--:R-:W-:-:S05]  /*3eb0*/  SHF.R.U64 R18, R16, 0x2, R11 ;  /* 0x0000000210127819 */ /* 0x00afca000000120b */
[----:B------:R-:W-:-:S05]  /*3ec0*/  VIADD R18, R18, 0x1 ;  /* 0x0000000112127836 */ /* 0x000fca0000000000 */
[----:B------:R-:W-:-:S04]  /*3ed0*/  LOP3.LUT R18, R18, 0x3f, RZ, 0xc0, !PT ;  /* 0x0000003f12127812 */ /* 0x000fc800078ec0ff */
[----:B------:R-:W-:-:S04]  /*3ee0*/  ISETP.NE.U32.AND P0, PT, R18, RZ, PT ;  /* 0x000000ff1200720c */ /* 0x000fc80003f05070 */
[----:B------:R-:W-:Y:S01]  /*3ef0*/  ISETP.NE.AND.EX P0, PT, RZ, RZ, PT, P0 ;  /* 0x000000ffff00720c */ /* 0x000fe20003f05300 */
[----:B------:R-:W-:-:S12]  /*3f00*/  @!P1 BRA `(.L_x_64) ;  /* 0x00000008006c9947 */ /* 0x000fd80003800000 */
[----:B------:R-:W-:Y:S01]  /*3f10*/  UMOV UR6, URZ ;  /* 0x000000ff00067c82 */ /* 0x000fe20008000000 */
[----:B------:R-:W-:Y:S01]  /*3f20*/  UMOV UR7, URZ ;  /* 0x000000ff00077c82 */ /* 0x000fe20008000000 */
[----:B------:R-:W-:Y:S01]  /*3f30*/  UMOV UR4, URZ ;  /* 0x000000ff00047c82 */ /* 0x000fe20008000000 */
[----:B------:R-:W-:-:S05]  /*3f40*/  UMOV UR5, URZ ;  /* 0x000000ff00057c82 */ /* 0x000fca0008000000 */
.L_x_65:
[----:B------:R-:W-:-:S04]  /*3f50*/  IADD3 R16, P1, PT, R14, UR6, RZ ;  /* 0x000000060e107c10 */ /* 0x000fc8000ff3e0ff */
[----:B------:R-:W-:-:S05]  /*3f60*/  IADD3.X R17, PT, PT, R15, UR7, RZ, P1, !PT ;  /* 0x000000070f117c10 */ /* 0x000fca0008ffe4ff */
[----:B------:R-:W2:Y:S01]  /*3f70*/  LDG.E R11, desc[UR10][R16.64] ;  /* 0x0000000a100b7981 */ /* 0x000ea2000c1e1900 */
[----:B---3--:R-:W-:-:S04]  /*3f80*/  IADD3 R2, P1, PT, R12, UR6, RZ ;  /* 0x000000060c027c10 */ /* 0x008fc8000ff3e0ff */
        /* <DEDUP_REMOVED lines=107> */
[----:B-----5:R-:W-:Y:S04]  /*4640*/  ST.E desc[UR10][R2.64+0xd4], R10 ;  /* 0x0000d40a02007985 */ /* 0x020fe8000c10190a */
[----:B0-----:R-:W5:Y:S04]  /*4650*/  LDG.E R11, desc[UR10][R16.64+0xd8] ;  /* 0x0000d80a100b7981 */ /* 0x001f68000c1e1900 */
[----:B-----5:R-:W-:Y:S04]  /*4660*/  ST.E desc[UR10][R2.64+0xd8], R11 ;  /* 0x0000d80b02007985 */ /* 0x020fe8000c10190a */
[----:B-1----:R-:W5:Y:S04]  /*4670*/  LDG.E R19, desc[UR10][R16.64+0xdc] ;  /* 0x0000dc0a10137981 */ /* 0x002f68000c1e1900 */
[----:B-----5:R0:W-:Y:S04]  /*4680*/  ST.E desc[UR10][R2.64+0xdc], R19 ;  /* 0x0000dc1302007985 */ /* 0x0201e8000c10190a */
[----:B--2---:R-:W2:Y:S04]  /*4690*/  LDG.E R25, desc[UR10][R16.64+0xe0] ;  /* 0x0000e00a10197981 */ /* 0x004ea8000c1e1900 */
[----:B--2---:R1:W-:Y:S04]  /*46a0*/  ST.E desc[UR10][R2.64+0xe0], R25 ;  /* 0x0000e01902007985 */ /* 0x0043e8000c10190a */
[----:B---3--:R-:W2:Y:S04]  /*46b0*/  LDG.E R27, desc[UR10][R16.64+0xe4] ;  /* 0x0000e40a101b7981 */ /* 0x008ea8000c1e1900 */
[----:B--2---:R-:W-:Y:S04]  /*46c0*/  ST.E desc[UR10][R2.64+0xe4], R27 ;  /* 0x0000e41b02007985 */ /* 0x004fe8000c10190a */
[----:B----4-:R-:W2:Y:S04]  /*46d0*/  LDG.E R29, desc[UR10][R16.64+0xe8] ;  /* 0x0000e80a101d7981 */ /* 0x010ea8000c1e1900 */
[----:B--2---:R2:W-:Y:S04]  /*46e0*/  ST.E desc[UR10][R2.64+0xe8], R29 ;  /* 0x0000e81d02007985 */ /* 0x0045e8000c10190a */
[----:B------:R-:W3:Y:S04]  /*46f0*/  LDG.E R22, desc[UR10][R16.64+0xec] ;  /* 0x0000ec0a10167981 */ /* 0x000ee8000c1e1900 */
[----:B---3--:R3:W-:Y:S04]  /*4700*/  ST.E desc[UR10][R2.64+0xec], R22 ;  /* 0x0000ec1602007985 */ /* 0x0087e8000c10190a */
[----:B------:R-:W4:Y:S04]  /*4710*/  LDG.E R24, desc[UR10][R16.64+0xf0] ;  /* 0x0000f00a10187981 */ /* 0x000f28000c1e1900 */
[----:B----4-:R3:W-:Y:S04]  /*4720*/  ST.E desc[UR10][R2.64+0xf0], R24 ;  /* 0x0000f01802007985 */ /* 0x0107e8000c10190a */
[----:B0-----:R-:W4:Y:S04]  /*4730*/  LDG.E R19, desc[UR10][R16.64+0xf4] ;  /* 0x0000f40a10137981 */ /* 0x001f28000c1e1900 */
[----:B----4-:R3:W-:Y:S04]  /*4740*/  ST.E desc[UR10][R2.64+0xf4], R19 ;  /* 0x0000f41302007985 */ /* 0x0107e8000c10190a */
[----:B-1----:R-:W4:Y:S01]  /*4750*/  LDG.E R25, desc[UR10][R16.64+0xf8] ;  /* 0x0000f80a10197981 */ /* 0x002f22000c1e1900 */
[----:B------:R-:W-:Y:S01]  /*4760*/  SHF.R.S32.HI R26, RZ, 0x1f, R5 ;  /* 0x0000001fff1a7819 */ /* 0x000fe20000011405 */
[----:B--2---:R-:W-:-:S02]  /*4770*/  IMAD R29, R5, UR9, RZ ;  /* 0x00000009051d7c24 */ /* 0x004fc4000f8e02ff */
[----:B------:R-:W-:Y:S02]  /*4780*/  IMAD.MOV.U32 R10, RZ, RZ, -0x1 ;  /* 0xffffffffff0a7424 */ /* 0x000fe400078e00ff */
[----:B------:R-:W-:Y:S02]  /*4790*/  IMAD.MOV.U32 R11, RZ, RZ, -0x1 ;  /* 0xffffffffff0b7424 */ /* 0x000fe400078e00ff */
[----:B------:R-:W-:Y:S02]  /*47a0*/  IMAD R29, R26, UR8, R29 ;  /* 0x000000081a1d7c24 */ /* 0x000fe4000f8e021d */
[----:B------:R-:W-:-:S04]  /*47b0*/  IMAD.WIDE.U32 R10, R5, UR8, R10 ;  /* 0x00000008050a7c25 */ /* 0x000fc8000f8e000a */
[----:B------:R-:W-:Y:S01]  /*47c0*/  IMAD.IADD R11, R29, 0x1, R11 ;  /* 0x000000011d0b7824 */ /* 0x000fe200078e020b */
[----:B----4-:R3:W-:Y:S04]  /*47d0*/  ST.E desc[UR10][R2.64+0xf8], R25 ;  /* 0x0000f81902007985 */ /* 0x0107e8000c10190a */
[----:B------:R-:W2:Y:S01]  /*47e0*/  LDG.E R27, desc[UR10][R16.64+0xfc] ;  /* 0x0000fc0a101b7981 */ /* 0x000ea2000c1e1900 */
[----:B------:R-:W-:Y:S01]  /*47f0*/  SHF.R.U64 R10, R10, 0x2, R11 ;  /* 0x000000020a0a7819 */ /* 0x000fe2000000120b */
[----:B------:R-:W-:-:S03]  /*4800*/  UIADD3 UR4, UP0, UPT, UR4, 0x40, URZ ;  /* 0x0000004004047890 */ /* 0x000fc6000ff1e0ff */
[----:B------:R-:W-:Y:S01]  /*4810*/  IADD3 R10, P1, PT, R10, 0x1, RZ ;  /* 0x000000010a0a7810 */ /* 0x000fe20007f3e0ff */
[----:B------:R-:W-:Y:S02]  /*4820*/  UIADD3.X UR5, UPT, UPT, URZ, UR5, URZ, UP0, !UPT ;  /* 0x00000005ff057290 */ /* 0x000fe400087fe4ff */
[----:B------:R-:W-:Y:S01]  /*4830*/  UIADD3 UR6, UP0, UPT, UR6, 0x100, URZ ;  /* 0x0000010006067890 */ /* 0x000fe2000ff1e0ff */
[----:B------:R-:W-:Y:S02]  /*4840*/  LOP3.LUT R10, R10, 0xffffffc0, RZ, 0xc0, !PT ;  /* 0xffffffc00a0a7812 */ /* 0x000fe400078ec0ff */
[----:B------:R-:W-:Y:S01]  /*4850*/  LEA.HI.X R11, R11, RZ, RZ, 0x1e, P1 ;  /* 0x000000ff0b0b7211 */ /* 0x000fe200008ff4ff */
[----:B------:R-:W-:Y:S01]  /*4860*/  UIADD3.X UR7, UPT, UPT, URZ, UR7, URZ, UP0, !UPT ;  /* 0x00000007ff077290 */ /* 0x000fe200087fe4ff */
[----:B------:R-:W-:Y:S02]  /*4870*/  ISETP.NE.U32.AND P1, PT, R10, UR4, PT ;  /* 0x000000040a007c0c */ /* 0x000fe4000bf25070 */
[----:B------:R-:W-:-:S04]  /*4880*/  LOP3.LUT R10, R11, 0x7fffffff, RZ, 0xc0, !PT ;  /* 0x7fffffff0b0a7812 */ /* 0x000fc800078ec0ff */
[----:B------:R-:W-:Y:S01]  /*4890*/  ISETP.NE.AND.EX P1, PT, R10, UR5, PT, P1 ;  /* 0x000000050a007c0c */ /* 0x000fe2000bf25310 */
[----:B--2---:R3:W-:-:S12]  /*48a0*/  ST.E desc[UR10][R2.64+0xfc], R27 ;  /* 0x0000fc1b02007985 */ /* 0x0047d8000c10190a */
[----:B------:R-:W-:Y:S05]  /*48b0*/  @P1 BRA `(.L_x_65) ;  /* 0xfffffff400a41947 */ /* 0x000fea000383ffff */
.L_x_64:
[----:B------:R-:W-:Y:S05]  /*48c0*/  @!P0 BRA `(.L_x_58) ;  /* 0x00000000003c8947 */ /* 0x000fea0003800000 */
[----:B------:R-:W-:Y:S01]  /*48d0*/  UMOV UR4, URZ ;  /* 0x000000ff00047c82 */ /* 0x000fe20008000000 */
[----:B------:R-:W-:-:S05]  /*48e0*/  UMOV UR5, URZ ;  /* 0x000000ff00057c82 */ /* 0x000fca0008000000 */
.L_x_66:
[----:B------:R-:W-:-:S04]  /*48f0*/  IADD3 R10, P0, PT, R14, UR6, RZ ;  /* 0x000000060e0a7c10 */ /* 0x000fc8000ff1e0ff */
[----:B0-----:R-:W-:-:S06]  /*4900*/  IADD3.X R11, PT, PT, R15, UR7, RZ, P0, !PT ;  /* 0x000000070f0b7c10 */ /* 0x001fcc00087fe4ff */
        /* <DEDUP_REMOVED lines=11> */
.L_x_58:
[----:B------:R-:W-:Y:S05]  /*49c0*/  BSYNC.RECONVERGENT B0 ;  /* 0x0000000000007941 */ /* 0x000fea0003800200 */
.L_x_56:
[----:B------:R-:W5:Y:S01]  /*49d0*/  S2UR UR6, SR_CgaCtaId ;  /* 0x00000000000679c3 */ /* 0x000f620000008800 */
[C---:B01-34-:R-:W-:Y:S01]  /*49e0*/  LOP3.LUT R2, R6.reuse, 0xff, RZ, 0xc0, !PT ;  /* 0x000000ff06027812 */ /* 0x05bfe200078ec0ff */
[----:B------:R-:W-:Y:S01]  /*49f0*/  UMOV UR5, 0x400 ;  /* 0x0000040000057882 */ /* 0x000fe20000000000 */
[----:B------:R-:W-:Y:S02]  /*4a00*/  VIADD R6, R6, 0x1 ;  /* 0x0000000106067836 */ /* 0x000fe40000000000 */
[----:B------:R-:W-:Y:S01]  /*4a10*/  R2UR UR4, R2 ;  /* 0x00000000020472ca */ /* 0x000fe200000e0000 */
[----:B-----5:R-:W-:-:S12]  /*4a20*/  ULEA UR5, UR6, UR5, 0x18 ;  /* 0x0000000506057291 */ /* 0x020fd8000f8ec0ff */
[----:B------:R-:W-:Y:S01]  /*4a30*/  ULEA UR4, UR4, UR5, 0x4 ;  /* 0x0000000504047291 */ /* 0x000fe2000f8e20ff */
[----:B------:R-:W-:-:S08]  /*4a40*/  NOP ;  /* 0x0000000000007918 */ /* 0x000fd00000000000 */
[----:B------:R-:W-:Y:S01]  /*4a50*/  SYNCS.ARRIVE.TRANS64.RED.A0T1 RZ, [UR4], RZ ;  /* 0x000000ffffff79a7 */ /* 0x000fe20008200404 */
[----:B------:R-:W-:Y:S01]  /*4a60*/  ARRIVES.LDGSTSBAR.64.TRANSCNT [UR4] ;  /* 0x00000000ff0079b0 */ /* 0x000fe20008002a04 */
[----:B------:R-:W-:Y:S01]  /*4a70*/  NOP ;  /* 0x0000000000007918 */ /* 0x000fe20000000000 */
[----:B------:R-:W-:Y:S01]  /*4a80*/  SYNCS.ARRIVE.TRANS64.A1T0 RZ, [UR4], RZ ;  /* 0x000000ffffff79a7 */ /* 0x000fe20008100004 */
[----:B------:R-:W-:-:S04]  /*4a90*/  LOP3.LUT R2, R6, 0xff, RZ, 0xc0, !PT ;  /* 0x000000ff06027812 */ /* 0x000fc800078ec0ff */
[----:B------:R-:W-:-:S04]  /*4aa0*/  ISETP.NE.AND P0, PT, R2, 0x2, PT ;  /* 0x000000020200780c */ /* 0x000fc80003f05270 */
[----:B------:R-:W-:Y:S02]  /*4ab0*/  SEL R3, RZ, 0x1, P0 ;  /* 0x00000001ff037807 */ /* 0x000fe40000000000 */
[----:B------:R-:W-:Y:S02]  /*4ac0*/  SEL R6, R6, RZ, P0 ;  /* 0x000000ff06067207 */ /* 0x000fe40000000000 */
[----:B------:R-:W-:-:S04]  /*4ad0*/  LOP3.LUT R3, R4, R3, RZ, 0x3c, !PT ;  /* 0x0000000304037212 */ /* 0x000fc800078e3cff */
[----:B------:R-:W-:-:S07]  /*4ae0*/  PRMT R4, R3, 0x7610, R4 ;  /* 0x0000761003047816 */ /* 0x000fce0000000004 */
.L_x_43:
[----:B------:R-:W4:Y:S01]  /*4af0*/  LDCU UR4, c[0x0][0x3a0] ;  /* 0x00007400ff0477ac */ /* 0x000f220008000800 */
[----:B0-----:R-:W-:Y:S02]  /*4b00*/  UIADD3 UR12, UPT, UPT, UR12, -0x28, URZ ;  /* 0xffffffd80c0c7890 */ /* 0x001fe4000fffe0ff */
[----:B----4-:R-:W-:-:S04]  /*4b10*/  UIADD3 UR4, UPT, UPT, UR4, 0x27, URZ ;  /* 0x0000002704047890 */ /* 0x010fc8000fffe0ff */
[----:B------:R-:W-:-:S04]  /*4b20*/  UIMAD.WIDE.U32 UR4, UR4, -0x33333333, URZ ;  /* 0xcccccccd040478a5 */ /* 0x000fc8000f8e00ff */
[----:B------:R-:W-:-:S04]  /*4b30*/  USHF.R.U32.HI UR5, URZ, 0x5, UR5 ;  /* 0x00000005ff057899 */ /* 0x000fc80008011605 */
[----:B------:R-:W-:-:S04]  /*4b40*/  UISETP.LT.U32.AND UP0, UPT, UR5, 0x1, UPT ;  /* 0x000000010500788c */ /* 0x000fc8000bf01070 */
[----:B------:R-:W-:-:S06]  /*4b50*/  USEL UR5, UR5, 0x1, !UP0 ;  /* 0x0000000105057887 */ /* 0x000fcc000c000000 */
[----:B------:R-:W-:-:S13]  /*4b60*/  ISETP.NE.AND P0, PT, R7, UR5, PT ;  /* 0x0000000507007c0c */ /* 0x000fda000bf05270 */
[----:B------:R-:W-:Y:S05]  /*4b70*/  @P0 BRA `(.L_x_67) ;  /* 0xffffffcc00c00947 */ /* 0x000fea000383ffff */
.L_x_28:
[----:B01-34-:R-:W0:Y:S01]  /*4b80*/  S2R R3, SR_CgaCtaId ;  /* 0x0000000000037919 */ /* 0x01be220000008800 */
[----:B------:R-:W1:Y:S01]  /*4b90*/  LDC R10, c[0x0][0x3a4] ;  /* 0x0000e900ff0a7b82 */ /* 0x000e620000000800 */
[----:B------:R-:W-:Y:S01]  /*4ba0*/  MOV R0, 0x400 ;  /* 0x0000040000007802 */ /* 0x000fe20000000f00 */
[----:B------:R-:W-:Y:S01]  /*4bb0*/  BSSY.RECONVERGENT B0, `(.L_x_68) ;  /* 0x0000012000007945 */ /* 0x000fe20003800200 */
[----:B--2---:R-:W2:Y:S05]  /*4bc0*/  S2R R5, SR_SWINHI ;  /* 0x0000000000057919 */ /* 0x004eaa0000002f00 */
[----:B------:R-:W3:Y:S01]  /*4bd0*/  LDC.64 R8, c[0x0][0x398] ;  /* 0x0000e600ff087b82 */ /* 0x000ee20000000a00 */
[----:B-1----:R-:W-:-:S02]  /*4be0*/  ISETP.GE.AND P1, PT, R23, R10, PT ;  /* 0x0000000a1700720c */ /* 0x002fc40003f26270 */
[----:B0-----:R-:W-:-:S04]  /*4bf0*/  LEA R12, R3, R0, 0x18 ;  /* 0x00000000030c7211 */ /* 0x001fc800078ec0ff */
[----:B------:R-:W-:Y:S02]  /*4c00*/  MOV R2, R12 ;  /* 0x0000000c00027202 */ /* 0x000fe40000000f00 */
[----:B--2---:R-:W-:Y:S02]  /*4c10*/  MOV R3, R5 ;  /* 0x0000000500037202 */ /* 0x004fe40000000f00 */
[----:B------:R-:W-:-:S05]  /*4c20*/  IADD3 R6, P0, PT, R2, 0x20, RZ ;  /* 0x0000002002067810 */ /* 0x000fca0007f1e0ff */
[----:B------:R-:W-:Y:S01]  /*4c30*/  IMAD.X R7, RZ, RZ, R3, P0 ;  /* 0x000000ffff077224 */ /* 0x000fe200000e0603 */
[----:B---3--:R-:W-:Y:S07]  /*4c40*/  @P1 BRA `(.L_x_69) ;  /* 0x0000000000201947 */ /* 0x008fee0003800000 */
.L_x_70:
[----:B------:R-:W-:-:S05]  /*4c50*/  IMAD R0, R23, 0x4, R20 ;  /* 0x0000000417007824 */ /* 0x000fca00078e0214 */
[----:B0-----:R-:W2:Y:S01]  /*4c60*/  LDL R11, [R0] ;  /* 0x00000000000b7983 */ /* 0x001ea20000100800 */
[----:B------:R-:W-:Y:S02]  /*4c70*/  IMAD R5, R10, UR14, R23 ;  /* 0x0000000e0a057c24 */ /* 0x000fe4000f8e0217 */
[----:B------:R-:W-:Y:S02]  /*4c80*/  VIADD R23, R23, UR15 ;  /* 0x0000000f17177c36 */ /* 0x000fe40008000000 */
[----:B------:R-:W-:-:S03]  /*4c90*/  IMAD.WIDE R4, R5, 0x4, R8 ;  /* 0x0000000405047825 */ /* 0x000fc600078e0208 */
[----:B------:R-:W-:Y:S02]  /*4ca0*/  ISETP.GE.AND P0, PT, R23, R10, PT ;  /* 0x0000000a1700720c */ /* 0x000fe40003f06270 */
[----:B--2---:R0:W-:Y:S11]  /*4cb0*/  STG.E desc[UR10][R4.64], R11 ;  /* 0x0000000b04007986 */ /* 0x0041f6000c10190a */
[----:B------:R-:W-:Y:S05]  /*4cc0*/  @!P0 BRA `(.L_x_70) ;  /* 0xfffffffc00e08947 */ /* 0x000fea000383ffff */
.L_x_69:
[----:B------:R-:W-:Y:S05]  /*4cd0*/  BSYNC.RECONVERGENT B0 ;  /* 0x0000000000007941 */ /* 0x000fea0003800200 */
.L_x_68:
[----:B0-----:R-:W-:Y:S01]  /*4ce0*/  VOTE.ANY R5, PT, PT ;  /* 0x0000000000057806 */ /* 0x001fe200038e0100 */
[----:B------:R-:W0:Y:S05]  /*4cf0*/  S2R R9, SR_LANEID ;  /* 0x0000000000097919 */ /* 0x000e2a0000000000 */
[----:B------:R-:W1:Y:S02]  /*4d00*/  MATCH.ANY.U64 R5, R6 ;  /* 0x00000000060573a1 */ /* 0x000e6400000e8200 */
[----:B-1----:R-:W1:Y:S08]  /*4d10*/  BREV R0, R5 ;  /* 0x0000000500007301 */ /* 0x002e700000000000 */
[----:B-1----:R-:W0:Y:S02]  /*4d20*/  FLO.U32.SH R0, R0 ;  /* 0x0000000000007300 */ /* 0x002e2400000e0400 */
[----:B0-----:R-:W-:-:S13]  /*4d30*/  ISETP.NE.AND P0, PT, R9, R0, PT ;  /* 0x000000000900720c */ /* 0x001fda0003f05270 */
[----:B------:R-:W-:Y:S05]  /*4d40*/  @P0 EXIT ;  /* 0x000000000000094d */ /* 0x000fea0003800000 */
[----:B------:R-:W0:Y:S02]  /*4d50*/  POPC R5, R5 ;  /* 0x0000000500057309 */ /* 0x000e240000000000 */
[----:B0-----:R-:W-:Y:S01]  /*4d60*/  IMAD.MOV R7, RZ, RZ, -R5 ;  /* 0x000000ffff077224 */ /* 0x001fe200078e0a05 */
[----:B------:R-:W-:Y:S01]  /*4d70*/  @!PT LDS RZ, [RZ] ;  /* 0x00000000fffff984 */ /* 0x000fe20000000800 */
[----:B------:R-:W-:Y:S01]  /*4d80*/  @!PT LDS RZ, [RZ] ;  /* 0x00000000fffff984 */ /* 0x000fe20000000800 */
[----:B------:R-:W-:Y:S01]  /*4d90*/  @!PT LDS RZ, [RZ] ;  /* 0x00000000fffff984 */ /* 0x000fe20000000800 */
[----:B------:R-:W-:Y:S01]  /*4da0*/  @!PT LDS RZ, [RZ] ;  /* 0x00000000fffff984 */ /* 0x000fe20000000800 */
[----:B------:R0:W-:Y:S06]  /*4db0*/  MEMBAR.SC.CTA ;  /* 0x0000000000007992 */ /* 0x0001ec0000000000 */
[----:B0-----:R-:W2:Y:S02]  /*4dc0*/  ATOM.E.ADD.STRONG.SM PT, R2, desc[UR10][R2.64+0x20], R7 ;  /* 0x800020070202798a */ /* 0x001ea400081eb10a */
[----:B--2---:R-:W-:Y:S01]  /*4dd0*/  NOP ;  /* 0x0000000000007918 */ /* 0x004fe20000000000 */
[----:B------:R-:W-:-:S13]  /*4de0*/  ISETP.NE.AND P0, PT, R2, R5, PT ;  /* 0x000000050200720c */ /* 0x000fda0003f05270 */
[----:B------:R-:W-:Y:S05]  /*4df0*/  @P0 EXIT ;  /* 0x000000000000094d */ /* 0x000fea0003800000 */
[----:B------:R-:W0:Y:S02]  /*4e00*/  SYNCS.CCTL.IV [R12+URZ] ;  /* 0x000000000c0079b1 */ /* 0x000e2400080000ff */
[----:B0-----:R-:W0:Y:S02]  /*4e10*/  SYNCS.CCTL.IV [R12+URZ+0x8] ;  /* 0x000008000c0079b1 */ /* 0x001e2400080000ff */
[----:B0-----:R-:W0:Y:S02]  /*4e20*/  SYNCS.CCTL.IV [R12+URZ+0x10] ;  /* 0x000010000c0079b1 */ /* 0x001e2400080000ff */
[----:B0-----:R-:W-:Y:S01]  /*4e30*/  SYNCS.CCTL.IV [R12+URZ+0x18] ;  /* 0x000018000c0079b1 */ /* 0x001fe200080000ff */
[----:B------:R-:W-:Y:S05]  /*4e40*/  EXIT ;  /* 0x000000000000794d */ /* 0x000fea0003800000 */
.L_x_71:
[----:B------:R-:W-:-:S00]  /*4e50*/  BRA `(.L_x_71) ;  /* 0xfffffffc00fc7947 */ /* 0x000fc0000383ffff */
[----:B------:R-:W-:-:S00]  /*4e60*/  NOP ;  /* 0x0000000000007918 */ /* 0x000fc00000000000 */
        /* <DEDUP_REMOVED lines=9> */
.L_x_72:


//--------------------- .nv.shared._Z26flash_attn_tma_microkernelPKfS0_S0_Pfii --------------------------
	.section	.nv.shared._Z26flash_attn_tma_microkernelPKfS0_S0_Pfii,"aw",@nobits
	.sectionflags	@""
	.align	16
.nv.shared._Z26flash_attn_tma_microkernelPKfS0_S0_Pfii:
	.zero		1584


//--------------------- .nv.shared.reserved.0     --------------------------
	.section	.nv.shared.reserved.0,"aw",@nobits
	.weak		__nv_reservedSMEM_offset_0_alias
	.size		__nv_reservedSMEM_offset_0_alias, 0, 64
	.other		__nv_reservedSMEM_offset_0_alias,@"STO_CUDA_RESERVED_SHARED STV_DEFAULT"
__nv_reservedSMEM_offset_0_alias:
	.zero		0
	.zero		64


//--------------------- .nv.constant0._Z26flash_attn_tma_microkernelPKfS0_S0_Pfii --------------------------
	.section	.nv.constant0._Z26flash_attn_tma_microkernelPKfS0_S0_Pfii,"a",@progbits
	.sectionflags	@""
	.align	4
.nv.constant0._Z26flash_attn_tma_microkernelPKfS0_S0_Pfii:
	.zero		936


//--------------------- SYMBOLS --------------------------

	.type		.nv.reservedSmem.offset0,@object
	.size		.nv.reservedSmem.offset0,0x4
	.type		.nv.reservedSmem.cap,@object
	.size		.nv.reservedSmem.cap,0x4
